//
// Generated by NVIDIA NVVM Compiler
//
// Compiler Build ID: CL-36424714
// Cuda compilation tools, release 13.0, V13.0.88
// Based on NVVM 20.0.0
//

.version 9.0
.target sm_100
.address_size 64

	// .globl	_Z20online_softmax_pass1PKfPfS1_i
// _ZZ20online_softmax_pass1PKfPfS1_iE5s_max has been demoted
// _ZZ20online_softmax_pass1PKfPfS1_iE5s_sum has been demoted
// _ZZ13reduce_blocksPfS_iE5s_max has been demoted
// _ZZ13reduce_blocksPfS_iE5s_sum has been demoted

.visible .entry _Z20online_softmax_pass1PKfPfS1_i(
	.param .u64 .ptr .align 1 _Z20online_softmax_pass1PKfPfS1_i_param_0,
	.param .u64 .ptr .align 1 _Z20online_softmax_pass1PKfPfS1_i_param_1,
	.param .u64 .ptr .align 1 _Z20online_softmax_pass1PKfPfS1_i_param_2,
	.param .u32 _Z20online_softmax_pass1PKfPfS1_i_param_3
)
{
	.reg .pred 	%p<26>;
	.reg .b32 	%r<98>;
	.reg .b32 	%f<291>;
	.reg .b64 	%rd<12>;
	// demoted variable
	.shared .align 4 .b8 _ZZ20online_softmax_pass1PKfPfS1_iE5s_max[32];
	// demoted variable
	.shared .align 4 .b8 _ZZ20online_softmax_pass1PKfPfS1_iE5s_sum[32];
	ld.param.u64 	%rd1, [_Z20online_softmax_pass1PKfPfS1_i_param_0];
	ld.param.u64 	%rd2, [_Z20online_softmax_pass1PKfPfS1_i_param_1];
	ld.param.u64 	%rd3, [_Z20online_softmax_pass1PKfPfS1_i_param_2];
	ld.param.u32 	%r5, [_Z20online_softmax_pass1PKfPfS1_i_param_3];
	mov.u32 	%r1, %tid.x;
	mov.u32 	%r2, %ctaid.x;
	mov.u32 	%r6, %ntid.x;
	mad.lo.s32 	%r3, %r2, %r6, %r1;
	and.b32  	%r4, %r1, 31;
	setp.ge.s32 	%p1, %r3, %r5;
	mov.f32 	%f288, 0fFF7FFFFF;
	mov.f32 	%f287, 0f00000000;
	@%p1 bra 	$L__BB0_2;
	cvta.to.global.u64 	%rd4, %rd1;
	mul.wide.s32 	%rd5, %r3, 4;
	add.s64 	%rd6, %rd4, %rd5;
	ld.global.f32 	%f288, [%rd6];
	mov.f32 	%f287, 0f3F800000;
$L__BB0_2:
	mov.b32 	%r7, %f288;
	shfl.sync.down.b32	%r8|%p2, %r7, 16, 31, -1;
	mov.b32 	%f15, %r8;
	mov.b32 	%r9, %f287;
	shfl.sync.down.b32	%r10|%p3, %r9, 16, 31, -1;
	mov.b32 	%f16, %r10;
	max.f32 	%f17, %f288, %f15;
	sub.f32 	%f18, %f288, %f17;
	fma.rn.f32 	%f19, %f18, 0f3BBB989D, 0f3F000000;
	cvt.sat.f32.f32 	%f20, %f19;
	mov.f32 	%f21, 0f4B400001;
	mov.f32 	%f22, 0f437C0000;
	fma.rm.f32 	%f23, %f20, %f22, %f21;
	add.f32 	%f24, %f23, 0fCB40007F;
	neg.f32 	%f25, %f24;
	fma.rn.f32 	%f26, %f18, 0f3FB8AA3B, %f25;
	fma.rn.f32 	%f27, %f18, 0f32A57060, %f26;
	mov.b32 	%r11, %f23;
	shl.b32 	%r12, %r11, 23;
	mov.b32 	%f28, %r12;
	ex2.approx.ftz.f32 	%f29, %f27;
	mul.f32 	%f30, %f29, %f28;
	sub.f32 	%f31, %f15, %f17;
	fma.rn.f32 	%f32, %f31, 0f3BBB989D, 0f3F000000;
	cvt.sat.f32.f32 	%f33, %f32;
	fma.rm.f32 	%f34, %f33, %f22, %f21;
	add.f32 	%f35, %f34, 0fCB40007F;
	neg.f32 	%f36, %f35;
	fma.rn.f32 	%f37, %f31, 0f3FB8AA3B, %f36;
	fma.rn.f32 	%f38, %f31, 0f32A57060, %f37;
	mov.b32 	%r13, %f34;
	shl.b32 	%r14, %r13, 23;
	mov.b32 	%f39, %r14;
	ex2.approx.ftz.f32 	%f40, %f38;
	mul.f32 	%f41, %f40, %f39;
	mul.f32 	%f42, %f41, %f16;
	fma.rn.f32 	%f43, %f287, %f30, %f42;
	mov.b32 	%r15, %f17;
	shfl.sync.down.b32	%r16|%p4, %r15, 8, 31, -1;
	mov.b32 	%f44, %r16;
	mov.b32 	%r17, %f43;
	shfl.sync.down.b32	%r18|%p5, %r17, 8, 31, -1;
	mov.b32 	%f45, %r18;
	max.f32 	%f46, %f17, %f44;
	sub.f32 	%f47, %f17, %f46;
	fma.rn.f32 	%f48, %f47, 0f3BBB989D, 0f3F000000;
	cvt.sat.f32.f32 	%f49, %f48;
	fma.rm.f32 	%f50, %f49, %f22, %f21;
	add.f32 	%f51, %f50, 0fCB40007F;
	neg.f32 	%f52, %f51;
	fma.rn.f32 	%f53, %f47, 0f3FB8AA3B, %f52;
	fma.rn.f32 	%f54, %f47, 0f32A57060, %f53;
	mov.b32 	%r19, %f50;
	shl.b32 	%r20, %r19, 23;
	mov.b32 	%f55, %r20;
	ex2.approx.ftz.f32 	%f56, %f54;
	mul.f32 	%f57, %f56, %f55;
	sub.f32 	%f58, %f44, %f46;
	fma.rn.f32 	%f59, %f58, 0f3BBB989D, 0f3F000000;
	cvt.sat.f32.f32 	%f60, %f59;
	fma.rm.f32 	%f61, %f60, %f22, %f21;
	add.f32 	%f62, %f61, 0fCB40007F;
	neg.f32 	%f63, %f62;
	fma.rn.f32 	%f64, %f58, 0f3FB8AA3B, %f63;
	fma.rn.f32 	%f65, %f58, 0f32A57060, %f64;
	mov.b32 	%r21, %f61;
	shl.b32 	%r22, %r21, 23;
	mov.b32 	%f66, %r22;
	ex2.approx.ftz.f32 	%f67, %f65;
	mul.f32 	%f68, %f67, %f66;
	mul.f32 	%f69, %f68, %f45;
	fma.rn.f32 	%f70, %f43, %f57, %f69;
	mov.b32 	%r23, %f46;
	shfl.sync.down.b32	%r24|%p6, %r23, 4, 31, -1;
	mov.b32 	%f71, %r24;
	mov.b32 	%r25, %f70;
	shfl.sync.down.b32	%r26|%p7, %r25, 4, 31, -1;
	mov.b32 	%f72, %r26;
	max.f32 	%f73, %f46, %f71;
	sub.f32 	%f74, %f46, %f73;
	fma.rn.f32 	%f75, %f74, 0f3BBB989D, 0f3F000000;
	cvt.sat.f32.f32 	%f76, %f75;
	fma.rm.f32 	%f77, %f76, %f22, %f21;
	add.f32 	%f78, %f77, 0fCB40007F;
	neg.f32 	%f79, %f78;
	fma.rn.f32 	%f80, %f74, 0f3FB8AA3B, %f79;
	fma.rn.f32 	%f81, %f74, 0f32A57060, %f80;
	mov.b32 	%r27, %f77;
	shl.b32 	%r28, %r27, 23;
	mov.b32 	%f82, %r28;
	ex2.approx.ftz.f32 	%f83, %f81;
	mul.f32 	%f84, %f83, %f82;
	sub.f32 	%f85, %f71, %f73;
	fma.rn.f32 	%f86, %f85, 0f3BBB989D, 0f3F000000;
	cvt.sat.f32.f32 	%f87, %f86;
	fma.rm.f32 	%f88, %f87, %f22, %f21;
	add.f32 	%f89, %f88, 0fCB40007F;
	neg.f32 	%f90, %f89;
	fma.rn.f32 	%f91, %f85, 0f3FB8AA3B, %f90;
	fma.rn.f32 	%f92, %f85, 0f32A57060, %f91;
	mov.b32 	%r29, %f88;
	shl.b32 	%r30, %r29, 23;
	mov.b32 	%f93, %r30;
	ex2.approx.ftz.f32 	%f94, %f92;
	mul.f32 	%f95, %f94, %f93;
	mul.f32 	%f96, %f95, %f72;
	fma.rn.f32 	%f97, %f70, %f84, %f96;
	mov.b32 	%r31, %f73;
	shfl.sync.down.b32	%r32|%p8, %r31, 2, 31, -1;
	mov.b32 	%f98, %r32;
	mov.b32 	%r33, %f97;
	shfl.sync.down.b32	%r34|%p9, %r33, 2, 31, -1;
	mov.b32 	%f99, %r34;
	max.f32 	%f100, %f73, %f98;
	sub.f32 	%f101, %f73, %f100;
	fma.rn.f32 	%f102, %f101, 0f3BBB989D, 0f3F000000;
	cvt.sat.f32.f32 	%f103, %f102;
	fma.rm.f32 	%f104, %f103, %f22, %f21;
	add.f32 	%f105, %f104, 0fCB40007F;
	neg.f32 	%f106, %f105;
	fma.rn.f32 	%f107, %f101, 0f3FB8AA3B, %f106;
	fma.rn.f32 	%f108, %f101, 0f32A57060, %f107;
	mov.b32 	%r35, %f104;
	shl.b32 	%r36, %r35, 23;
	mov.b32 	%f109, %r36;
	ex2.approx.ftz.f32 	%f110, %f108;
	mul.f32 	%f111, %f110, %f109;
	sub.f32 	%f112, %f98, %f100;
	fma.rn.f32 	%f113, %f112, 0f3BBB989D, 0f3F000000;
	cvt.sat.f32.f32 	%f114, %f113;
	fma.rm.f32 	%f115, %f114, %f22, %f21;
	add.f32 	%f116, %f115, 0fCB40007F;
	neg.f32 	%f117, %f116;
	fma.rn.f32 	%f118, %f112, 0f3FB8AA3B, %f117;
	fma.rn.f32 	%f119, %f112, 0f32A57060, %f118;
	mov.b32 	%r37, %f115;
	shl.b32 	%r38, %r37, 23;
	mov.b32 	%f120, %r38;
	ex2.approx.ftz.f32 	%f121, %f119;
	mul.f32 	%f122, %f121, %f120;
	mul.f32 	%f123, %f122, %f99;
	fma.rn.f32 	%f124, %f97, %f111, %f123;
	mov.b32 	%r39, %f100;
	shfl.sync.down.b32	%r40|%p10, %r39, 1, 31, -1;
	mov.b32 	%f125, %r40;
	mov.b32 	%r41, %f124;
	shfl.sync.down.b32	%r42|%p11, %r41, 1, 31, -1;
	mov.b32 	%f126, %r42;
	max.f32 	%f4, %f100, %f125;
	sub.f32 	%f127, %f100, %f4;
	fma.rn.f32 	%f128, %f127, 0f3BBB989D, 0f3F000000;
	cvt.sat.f32.f32 	%f129, %f128;
	fma.rm.f32 	%f130, %f129, %f22, %f21;
	add.f32 	%f131, %f130, 0fCB40007F;
	neg.f32 	%f132, %f131;
	fma.rn.f32 	%f133, %f127, 0f3FB8AA3B, %f132;
	fma.rn.f32 	%f134, %f127, 0f32A57060, %f133;
	mov.b32 	%r43, %f130;
	shl.b32 	%r44, %r43, 23;
	mov.b32 	%f135, %r44;
	ex2.approx.ftz.f32 	%f136, %f134;
	mul.f32 	%f137, %f136, %f135;
	sub.f32 	%f138, %f125, %f4;
	fma.rn.f32 	%f139, %f138, 0f3BBB989D, 0f3F000000;
	cvt.sat.f32.f32 	%f140, %f139;
	fma.rm.f32 	%f141, %f140, %f22, %f21;
	add.f32 	%f142, %f141, 0fCB40007F;
	neg.f32 	%f143, %f142;
	fma.rn.f32 	%f144, %f138, 0f3FB8AA3B, %f143;
	fma.rn.f32 	%f145, %f138, 0f32A57060, %f144;
	mov.b32 	%r45, %f141;
	shl.b32 	%r46, %r45, 23;
	mov.b32 	%f146, %r46;
	ex2.approx.ftz.f32 	%f147, %f145;
	mul.f32 	%f148, %f147, %f146;
	mul.f32 	%f149, %f148, %f126;
	fma.rn.f32 	%f5, %f124, %f137, %f149;
	setp.ne.s32 	%p12, %r4, 0;
	@%p12 bra 	$L__BB0_4;
	shr.u32 	%r47, %r1, 3;
	and.b32  	%r48, %r47, 124;
	mov.u32 	%r49, _ZZ20online_softmax_pass1PKfPfS1_iE5s_max;
	add.s32 	%r50, %r49, %r48;
	st.shared.f32 	[%r50], %f4;
	mov.u32 	%r51, _ZZ20online_softmax_pass1PKfPfS1_iE5s_sum;
	add.s32 	%r52, %r51, %r48;
	st.shared.f32 	[%r52], %f5;
$L__BB0_4:
	bar.sync 	0;
	setp.gt.u32 	%p13, %r1, 31;
	@%p13 bra 	$L__BB0_9;
	setp.gt.u32 	%p14, %r4, 7;
	mov.f32 	%f290, 0f00000000;
	mov.f32 	%f289, 0fFF7FFFFF;
	@%p14 bra 	$L__BB0_7;
	shl.b32 	%r53, %r4, 2;
	mov.u32 	%r54, _ZZ20online_softmax_pass1PKfPfS1_iE5s_max;
	add.s32 	%r55, %r54, %r53;
	ld.shared.f32 	%f289, [%r55];
	mov.u32 	%r56, _ZZ20online_softmax_pass1PKfPfS1_iE5s_sum;
	add.s32 	%r57, %r56, %r53;
	ld.shared.f32 	%f290, [%r57];
$L__BB0_7:
	setp.ne.s32 	%p15, %r4, 0;
	mov.b32 	%r58, %f289;
	shfl.sync.down.b32	%r59|%p16, %r58, 16, 31, -1;
	mov.b32 	%f152, %r59;
	mov.b32 	%r60, %f290;
	shfl.sync.down.b32	%r61|%p17, %r60, 16, 31, -1;
	mov.b32 	%f153, %r61;
	max.f32 	%f154, %f289, %f152;
	sub.f32 	%f155, %f289, %f154;
	fma.rn.f32 	%f156, %f155, 0f3BBB989D, 0f3F000000;
	cvt.sat.f32.f32 	%f157, %f156;
	mov.f32 	%f158, 0f4B400001;
	mov.f32 	%f159, 0f437C0000;
	fma.rm.f32 	%f160, %f157, %f159, %f158;
	add.f32 	%f161, %f160, 0fCB40007F;
	neg.f32 	%f162, %f161;
	fma.rn.f32 	%f163, %f155, 0f3FB8AA3B, %f162;
	fma.rn.f32 	%f164, %f155, 0f32A57060, %f163;
	mov.b32 	%r62, %f160;
	shl.b32 	%r63, %r62, 23;
	mov.b32 	%f165, %r63;
	ex2.approx.ftz.f32 	%f166, %f164;
	mul.f32 	%f167, %f166, %f165;
	sub.f32 	%f168, %f152, %f154;
	fma.rn.f32 	%f169, %f168, 0f3BBB989D, 0f3F000000;
	cvt.sat.f32.f32 	%f170, %f169;
	fma.rm.f32 	%f171, %f170, %f159, %f158;
	add.f32 	%f172, %f171, 0fCB40007F;
	neg.f32 	%f173, %f172;
	fma.rn.f32 	%f174, %f168, 0f3FB8AA3B, %f173;
	fma.rn.f32 	%f175, %f168, 0f32A57060, %f174;
	mov.b32 	%r64, %f171;
	shl.b32 	%r65, %r64, 23;
	mov.b32 	%f176, %r65;
	ex2.approx.ftz.f32 	%f177, %f175;
	mul.f32 	%f178, %f177, %f176;
	mul.f32 	%f179, %f178, %f153;
	fma.rn.f32 	%f180, %f290, %f167, %f179;
	mov.b32 	%r66, %f154;
	shfl.sync.down.b32	%r67|%p18, %r66, 8, 31, -1;
	mov.b32 	%f181, %r67;
	mov.b32 	%r68, %f180;
	shfl.sync.down.b32	%r69|%p19, %r68, 8, 31, -1;
	mov.b32 	%f182, %r69;
	max.f32 	%f183, %f154, %f181;
	sub.f32 	%f184, %f154, %f183;
	fma.rn.f32 	%f185, %f184, 0f3BBB989D, 0f3F000000;
	cvt.sat.f32.f32 	%f186, %f185;
	fma.rm.f32 	%f187, %f186, %f159, %f158;
	add.f32 	%f188, %f187, 0fCB40007F;
	neg.f32 	%f189, %f188;
	fma.rn.f32 	%f190, %f184, 0f3FB8AA3B, %f189;
	fma.rn.f32 	%f191, %f184, 0f32A57060, %f190;
	mov.b32 	%r70, %f187;
	shl.b32 	%r71, %r70, 23;
	mov.b32 	%f192, %r71;
	ex2.approx.ftz.f32 	%f193, %f191;
	mul.f32 	%f194, %f193, %f192;
	sub.f32 	%f195, %f181, %f183;
	fma.rn.f32 	%f196, %f195, 0f3BBB989D, 0f3F000000;
	cvt.sat.f32.f32 	%f197, %f196;
	fma.rm.f32 	%f198, %f197, %f159, %f158;
	add.f32 	%f199, %f198, 0fCB40007F;
	neg.f32 	%f200, %f199;
	fma.rn.f32 	%f201, %f195, 0f3FB8AA3B, %f200;
	fma.rn.f32 	%f202, %f195, 0f32A57060, %f201;
	mov.b32 	%r72, %f198;
	shl.b32 	%r73, %r72, 23;
	mov.b32 	%f203, %r73;
	ex2.approx.ftz.f32 	%f204, %f202;
	mul.f32 	%f205, %f204, %f203;
	mul.f32 	%f206, %f205, %f182;
	fma.rn.f32 	%f207, %f180, %f194, %f206;
	mov.b32 	%r74, %f183;
	shfl.sync.down.b32	%r75|%p20, %r74, 4, 31, -1;
	mov.b32 	%f208, %r75;
	mov.b32 	%r76, %f207;
	shfl.sync.down.b32	%r77|%p21, %r76, 4, 31, -1;
	mov.b32 	%f209, %r77;
	max.f32 	%f210, %f183, %f208;
	sub.f32 	%f211, %f183, %f210;
	fma.rn.f32 	%f212, %f211, 0f3BBB989D, 0f3F000000;
	cvt.sat.f32.f32 	%f213, %f212;
	fma.rm.f32 	%f214, %f213, %f159, %f158;
	add.f32 	%f215, %f214, 0fCB40007F;
	neg.f32 	%f216, %f215;
	fma.rn.f32 	%f217, %f211, 0f3FB8AA3B, %f216;
	fma.rn.f32 	%f218, %f211, 0f32A57060, %f217;
	mov.b32 	%r78, %f214;
	shl.b32 	%r79, %r78, 23;
	mov.b32 	%f219, %r79;
	ex2.approx.ftz.f32 	%f220, %f218;
	mul.f32 	%f221, %f220, %f219;
	sub.f32 	%f222, %f208, %f210;
	fma.rn.f32 	%f223, %f222, 0f3BBB989D, 0f3F000000;
	cvt.sat.f32.f32 	%f224, %f223;
	fma.rm.f32 	%f225, %f224, %f159, %f158;
	add.f32 	%f226, %f225, 0fCB40007F;
	neg.f32 	%f227, %f226;
	fma.rn.f32 	%f228, %f222, 0f3FB8AA3B, %f227;
	fma.rn.f32 	%f229, %f222, 0f32A57060, %f228;
	mov.b32 	%r80, %f225;
	shl.b32 	%r81, %r80, 23;
	mov.b32 	%f230, %r81;
	ex2.approx.ftz.f32 	%f231, %f229;
	mul.f32 	%f232, %f231, %f230;
	mul.f32 	%f233, %f232, %f209;
	fma.rn.f32 	%f234, %f207, %f221, %f233;
	mov.b32 	%r82, %f210;
	shfl.sync.down.b32	%r83|%p22, %r82, 2, 31, -1;
	mov.b32 	%f235, %r83;
	mov.b32 	%r84, %f234;
	shfl.sync.down.b32	%r85|%p23, %r84, 2, 31, -1;
	mov.b32 	%f236, %r85;
	max.f32 	%f237, %f210, %f235;
	sub.f32 	%f238, %f210, %f237;
	fma.rn.f32 	%f239, %f238, 0f3BBB989D, 0f3F000000;
	cvt.sat.f32.f32 	%f240, %f239;
	fma.rm.f32 	%f241, %f240, %f159, %f158;
	add.f32 	%f242, %f241, 0fCB40007F;
	neg.f32 	%f243, %f242;
	fma.rn.f32 	%f244, %f238, 0f3FB8AA3B, %f243;
	fma.rn.f32 	%f245, %f238, 0f32A57060, %f244;
	mov.b32 	%r86, %f241;
	shl.b32 	%r87, %r86, 23;
	mov.b32 	%f246, %r87;
	ex2.approx.ftz.f32 	%f247, %f245;
	mul.f32 	%f248, %f247, %f246;
	sub.f32 	%f249, %f235, %f237;
	fma.rn.f32 	%f250, %f249, 0f3BBB989D, 0f3F000000;
	cvt.sat.f32.f32 	%f251, %f250;
	fma.rm.f32 	%f252, %f251, %f159, %f158;
	add.f32 	%f253, %f252, 0fCB40007F;
	neg.f32 	%f254, %f253;
	fma.rn.f32 	%f255, %f249, 0f3FB8AA3B, %f254;
	fma.rn.f32 	%f256, %f249, 0f32A57060, %f255;
	mov.b32 	%r88, %f252;
	shl.b32 	%r89, %r88, 23;
	mov.b32 	%f257, %r89;
	ex2.approx.ftz.f32 	%f258, %f256;
	mul.f32 	%f259, %f258, %f257;
	mul.f32 	%f260, %f259, %f236;
	fma.rn.f32 	%f261, %f234, %f248, %f260;
	mov.b32 	%r90, %f237;
	shfl.sync.down.b32	%r91|%p24, %r90, 1, 31, -1;
	mov.b32 	%f262, %r91;
	mov.b32 	%r92, %f261;
	shfl.sync.down.b32	%r93|%p25, %r92, 1, 31, -1;
	mov.b32 	%f263, %r93;
	max.f32 	%f10, %f237, %f262;
	sub.f32 	%f264, %f237, %f10;
	fma.rn.f32 	%f265, %f264, 0f3BBB989D, 0f3F000000;
	cvt.sat.f32.f32 	%f266, %f265;
	fma.rm.f32 	%f267, %f266, %f159, %f158;
	add.f32 	%f268, %f267, 0fCB40007F;
	neg.f32 	%f269, %f268;
	fma.rn.f32 	%f270, %f264, 0f3FB8AA3B, %f269;
	fma.rn.f32 	%f271, %f264, 0f32A57060, %f270;
	mov.b32 	%r94, %f267;
	shl.b32 	%r95, %r94, 23;
	mov.b32 	%f272, %r95;
	ex2.approx.ftz.f32 	%f273, %f271;
	mul.f32 	%f274, %f273, %f272;
	sub.f32 	%f275, %f262, %f10;
	fma.rn.f32 	%f276, %f275, 0f3BBB989D, 0f3F000000;
	cvt.sat.f32.f32 	%f277, %f276;
	fma.rm.f32 	%f278, %f277, %f159, %f158;
	add.f32 	%f279, %f278, 0fCB40007F;
	neg.f32 	%f280, %f279;
	fma.rn.f32 	%f281, %f275, 0f3FB8AA3B, %f280;
	fma.rn.f32 	%f282, %f275, 0f32A57060, %f281;
	mov.b32 	%r96, %f278;
	shl.b32 	%r97, %r96, 23;
	mov.b32 	%f283, %r97;
	ex2.approx.ftz.f32 	%f284, %f282;
	mul.f32 	%f285, %f284, %f283;
	mul.f32 	%f286, %f285, %f263;
	fma.rn.f32 	%f11, %f261, %f274, %f286;
	@%p15 bra 	$L__BB0_9;
	cvta.to.global.u64 	%rd7, %rd2;
	mul.wide.u32 	%rd8, %r2, 4;
	add.s64 	%rd9, %rd7, %rd8;
	st.global.f32 	[%rd9], %f10;
	cvta.to.global.u64 	%rd10, %rd3;
	add.s64 	%rd11, %rd10, %rd8;
	st.global.f32 	[%rd11], %f11;
$L__BB0_9:
	ret;

}
	// .globl	_Z13reduce_blocksPfS_i
.visible .entry _Z13reduce_blocksPfS_i(
	.param .u64 .ptr .align 1 _Z13reduce_blocksPfS_i_param_0,
	.param .u64 .ptr .align 1 _Z13reduce_blocksPfS_i_param_1,
	.param .u32 _Z13reduce_blocksPfS_i_param_2
)
{
	.reg .pred 	%p<26>;
	.reg .b32 	%r<95>;
	.reg .b32 	%f<291>;
	.reg .b64 	%rd<8>;
	// demoted variable
	.shared .align 4 .b8 _ZZ13reduce_blocksPfS_iE5s_max[32];
	// demoted variable
	.shared .align 4 .b8 _ZZ13reduce_blocksPfS_iE5s_sum[32];
	ld.param.u64 	%rd3, [_Z13reduce_blocksPfS_i_param_0];
	ld.param.u64 	%rd4, [_Z13reduce_blocksPfS_i_param_1];
	ld.param.u32 	%r3, [_Z13reduce_blocksPfS_i_param_2];
	cvta.to.global.u64 	%rd1, %rd4;
	cvta.to.global.u64 	%rd2, %rd3;
	mov.u32 	%r1, %tid.x;
	and.b32  	%r2, %r1, 31;
	setp.ge.s32 	%p1, %r1, %r3;
	mov.f32 	%f288, 0f00000000;
	mov.f32 	%f287, 0fFF7FFFFF;
	@%p1 bra 	$L__BB1_2;
	mul.wide.u32 	%rd5, %r1, 4;
	add.s64 	%rd6, %rd2, %rd5;
	ld.global.f32 	%f287, [%rd6];
	add.s64 	%rd7, %rd1, %rd5;
	ld.global.f32 	%f288, [%rd7];
$L__BB1_2:
	mov.b32 	%r4, %f287;
	shfl.sync.down.b32	%r5|%p2, %r4, 16, 31, -1;
	mov.b32 	%f15, %r5;
	mov.b32 	%r6, %f288;
	shfl.sync.down.b32	%r7|%p3, %r6, 16, 31, -1;
	mov.b32 	%f16, %r7;
	max.f32 	%f17, %f287, %f15;
	sub.f32 	%f18, %f287, %f17;
	fma.rn.f32 	%f19, %f18, 0f3BBB989D, 0f3F000000;
	cvt.sat.f32.f32 	%f20, %f19;
	mov.f32 	%f21, 0f4B400001;
	mov.f32 	%f22, 0f437C0000;
	fma.rm.f32 	%f23, %f20, %f22, %f21;
	add.f32 	%f24, %f23, 0fCB40007F;
	neg.f32 	%f25, %f24;
	fma.rn.f32 	%f26, %f18, 0f3FB8AA3B, %f25;
	fma.rn.f32 	%f27, %f18, 0f32A57060, %f26;
	mov.b32 	%r8, %f23;
	shl.b32 	%r9, %r8, 23;
	mov.b32 	%f28, %r9;
	ex2.approx.ftz.f32 	%f29, %f27;
	mul.f32 	%f30, %f29, %f28;
	sub.f32 	%f31, %f15, %f17;
	fma.rn.f32 	%f32, %f31, 0f3BBB989D, 0f3F000000;
	cvt.sat.f32.f32 	%f33, %f32;
	fma.rm.f32 	%f34, %f33, %f22, %f21;
	add.f32 	%f35, %f34, 0fCB40007F;
	neg.f32 	%f36, %f35;
	fma.rn.f32 	%f37, %f31, 0f3FB8AA3B, %f36;
	fma.rn.f32 	%f38, %f31, 0f32A57060, %f37;
	mov.b32 	%r10, %f34;
	shl.b32 	%r11, %r10, 23;
	mov.b32 	%f39, %r11;
	ex2.approx.ftz.f32 	%f40, %f38;
	mul.f32 	%f41, %f40, %f39;
	mul.f32 	%f42, %f41, %f16;
	fma.rn.f32 	%f43, %f288, %f30, %f42;
	mov.b32 	%r12, %f17;
	shfl.sync.down.b32	%r13|%p4, %r12, 8, 31, -1;
	mov.b32 	%f44, %r13;
	mov.b32 	%r14, %f43;
	shfl.sync.down.b32	%r15|%p5, %r14, 8, 31, -1;
	mov.b32 	%f45, %r15;
	max.f32 	%f46, %f17, %f44;
	sub.f32 	%f47, %f17, %f46;
	fma.rn.f32 	%f48, %f47, 0f3BBB989D, 0f3F000000;
	cvt.sat.f32.f32 	%f49, %f48;
	fma.rm.f32 	%f50, %f49, %f22, %f21;
	add.f32 	%f51, %f50, 0fCB40007F;
	neg.f32 	%f52, %f51;
	fma.rn.f32 	%f53, %f47, 0f3FB8AA3B, %f52;
	fma.rn.f32 	%f54, %f47, 0f32A57060, %f53;
	mov.b32 	%r16, %f50;
	shl.b32 	%r17, %r16, 23;
	mov.b32 	%f55, %r17;
	ex2.approx.ftz.f32 	%f56, %f54;
	mul.f32 	%f57, %f56, %f55;
	sub.f32 	%f58, %f44, %f46;
	fma.rn.f32 	%f59, %f58, 0f3BBB989D, 0f3F000000;
	cvt.sat.f32.f32 	%f60, %f59;
	fma.rm.f32 	%f61, %f60, %f22, %f21;
	add.f32 	%f62, %f61, 0fCB40007F;
	neg.f32 	%f63, %f62;
	fma.rn.f32 	%f64, %f58, 0f3FB8AA3B, %f63;
	fma.rn.f32 	%f65, %f58, 0f32A57060, %f64;
	mov.b32 	%r18, %f61;
	shl.b32 	%r19, %r18, 23;
	mov.b32 	%f66, %r19;
	ex2.approx.ftz.f32 	%f67, %f65;
	mul.f32 	%f68, %f67, %f66;
	mul.f32 	%f69, %f68, %f45;
	fma.rn.f32 	%f70, %f43, %f57, %f69;
	mov.b32 	%r20, %f46;
	shfl.sync.down.b32	%r21|%p6, %r20, 4, 31, -1;
	mov.b32 	%f71, %r21;
	mov.b32 	%r22, %f70;
	shfl.sync.down.b32	%r23|%p7, %r22, 4, 31, -1;
	mov.b32 	%f72, %r23;
	max.f32 	%f73, %f46, %f71;
	sub.f32 	%f74, %f46, %f73;
	fma.rn.f32 	%f75, %f74, 0f3BBB989D, 0f3F000000;
	cvt.sat.f32.f32 	%f76, %f75;
	fma.rm.f32 	%f77, %f76, %f22, %f21;
	add.f32 	%f78, %f77, 0fCB40007F;
	neg.f32 	%f79, %f78;
	fma.rn.f32 	%f80, %f74, 0f3FB8AA3B, %f79;
	fma.rn.f32 	%f81, %f74, 0f32A57060, %f80;
	mov.b32 	%r24, %f77;
	shl.b32 	%r25, %r24, 23;
	mov.b32 	%f82, %r25;
	ex2.approx.ftz.f32 	%f83, %f81;
	mul.f32 	%f84, %f83, %f82;
	sub.f32 	%f85, %f71, %f73;
	fma.rn.f32 	%f86, %f85, 0f3BBB989D, 0f3F000000;
	cvt.sat.f32.f32 	%f87, %f86;
	fma.rm.f32 	%f88, %f87, %f22, %f21;
	add.f32 	%f89, %f88, 0fCB40007F;
	neg.f32 	%f90, %f89;
	fma.rn.f32 	%f91, %f85, 0f3FB8AA3B, %f90;
	fma.rn.f32 	%f92, %f85, 0f32A57060, %f91;
	mov.b32 	%r26, %f88;
	shl.b32 	%r27, %r26, 23;
	mov.b32 	%f93, %r27;
	ex2.approx.ftz.f32 	%f94, %f92;
	mul.f32 	%f95, %f94, %f93;
	mul.f32 	%f96, %f95, %f72;
	fma.rn.f32 	%f97, %f70, %f84, %f96;
	mov.b32 	%r28, %f73;
	shfl.sync.down.b32	%r29|%p8, %r28, 2, 31, -1;
	mov.b32 	%f98, %r29;
	mov.b32 	%r30, %f97;
	shfl.sync.down.b32	%r31|%p9, %r30, 2, 31, -1;
	mov.b32 	%f99, %r31;
	max.f32 	%f100, %f73, %f98;
	sub.f32 	%f101, %f73, %f100;
	fma.rn.f32 	%f102, %f101, 0f3BBB989D, 0f3F000000;
	cvt.sat.f32.f32 	%f103, %f102;
	fma.rm.f32 	%f104, %f103, %f22, %f21;
	add.f32 	%f105, %f104, 0fCB40007F;
	neg.f32 	%f106, %f105;
	fma.rn.f32 	%f107, %f101, 0f3FB8AA3B, %f106;
	fma.rn.f32 	%f108, %f101, 0f32A57060, %f107;
	mov.b32 	%r32, %f104;
	shl.b32 	%r33, %r32, 23;
	mov.b32 	%f109, %r33;
	ex2.approx.ftz.f32 	%f110, %f108;
	mul.f32 	%f111, %f110, %f109;
	sub.f32 	%f112, %f98, %f100;
	fma.rn.f32 	%f113, %f112, 0f3BBB989D, 0f3F000000;
	cvt.sat.f32.f32 	%f114, %f113;
	fma.rm.f32 	%f115, %f114, %f22, %f21;
	add.f32 	%f116, %f115, 0fCB40007F;
	neg.f32 	%f117, %f116;
	fma.rn.f32 	%f118, %f112, 0f3FB8AA3B, %f117;
	fma.rn.f32 	%f119, %f112, 0f32A57060, %f118;
	mov.b32 	%r34, %f115;
	shl.b32 	%r35, %r34, 23;
	mov.b32 	%f120, %r35;
	ex2.approx.ftz.f32 	%f121, %f119;
	mul.f32 	%f122, %f121, %f120;
	mul.f32 	%f123, %f122, %f99;
	fma.rn.f32 	%f124, %f97, %f111, %f123;
	mov.b32 	%r36, %f100;
	shfl.sync.down.b32	%r37|%p10, %r36, 1, 31, -1;
	mov.b32 	%f125, %r37;
	mov.b32 	%r38, %f124;
	shfl.sync.down.b32	%r39|%p11, %r38, 1, 31, -1;
	mov.b32 	%f126, %r39;
	max.f32 	%f5, %f100, %f125;
	sub.f32 	%f127, %f100, %f5;
	fma.rn.f32 	%f128, %f127, 0f3BBB989D, 0f3F000000;
	cvt.sat.f32.f32 	%f129, %f128;
	fma.rm.f32 	%f130, %f129, %f22, %f21;
	add.f32 	%f131, %f130, 0fCB40007F;
	neg.f32 	%f132, %f131;
	fma.rn.f32 	%f133, %f127, 0f3FB8AA3B, %f132;
	fma.rn.f32 	%f134, %f127, 0f32A57060, %f133;
	mov.b32 	%r40, %f130;
	shl.b32 	%r41, %r40, 23;
	mov.b32 	%f135, %r41;
	ex2.approx.ftz.f32 	%f136, %f134;
	mul.f32 	%f137, %f136, %f135;
	sub.f32 	%f138, %f125, %f5;
	fma.rn.f32 	%f139, %f138, 0f3BBB989D, 0f3F000000;
	cvt.sat.f32.f32 	%f140, %f139;
	fma.rm.f32 	%f141, %f140, %f22, %f21;
	add.f32 	%f142, %f141, 0fCB40007F;
	neg.f32 	%f143, %f142;
	fma.rn.f32 	%f144, %f138, 0f3FB8AA3B, %f143;
	fma.rn.f32 	%f145, %f138, 0f32A57060, %f144;
	mov.b32 	%r42, %f141;
	shl.b32 	%r43, %r42, 23;
	mov.b32 	%f146, %r43;
	ex2.approx.ftz.f32 	%f147, %f145;
	mul.f32 	%f148, %f147, %f146;
	mul.f32 	%f149, %f148, %f126;
	fma.rn.f32 	%f6, %f124, %f137, %f149;
	setp.ne.s32 	%p12, %r2, 0;
	@%p12 bra 	$L__BB1_4;
	shr.u32 	%r44, %r1, 3;
	and.b32  	%r45, %r44, 124;
	mov.u32 	%r46, _ZZ13reduce_blocksPfS_iE5s_max;
	add.s32 	%r47, %r46, %r45;
	st.shared.f32 	[%r47], %f5;
	mov.u32 	%r48, _ZZ13reduce_blocksPfS_iE5s_sum;
	add.s32 	%r49, %r48, %r45;
	st.shared.f32 	[%r49], %f6;
$L__BB1_4:
	bar.sync 	0;
	setp.gt.u32 	%p13, %r1, 31;
	@%p13 bra 	$L__BB1_9;
	setp.gt.u32 	%p14, %r2, 7;
	mov.f32 	%f290, 0f00000000;
	mov.f32 	%f289, 0fFF7FFFFF;
	@%p14 bra 	$L__BB1_7;
	shl.b32 	%r50, %r2, 2;
	mov.u32 	%r51, _ZZ13reduce_blocksPfS_iE5s_max;
	add.s32 	%r52, %r51, %r50;
	ld.shared.f32 	%f289, [%r52];
	mov.u32 	%r53, _ZZ13reduce_blocksPfS_iE5s_sum;
	add.s32 	%r54, %r53, %r50;
	ld.shared.f32 	%f290, [%r54];
$L__BB1_7:
	setp.ne.s32 	%p15, %r2, 0;
	mov.b32 	%r55, %f289;
	shfl.sync.down.b32	%r56|%p16, %r55, 16, 31, -1;
	mov.b32 	%f152, %r56;
	mov.b32 	%r57, %f290;
	shfl.sync.down.b32	%r58|%p17, %r57, 16, 31, -1;
	mov.b32 	%f153, %r58;
	max.f32 	%f154, %f289, %f152;
	sub.f32 	%f155, %f289, %f154;
	fma.rn.f32 	%f156, %f155, 0f3BBB989D, 0f3F000000;
	cvt.sat.f32.f32 	%f157, %f156;
	mov.f32 	%f158, 0f4B400001;
	mov.f32 	%f159, 0f437C0000;
	fma.rm.f32 	%f160, %f157, %f159, %f158;
	add.f32 	%f161, %f160, 0fCB40007F;
	neg.f32 	%f162, %f161;
	fma.rn.f32 	%f163, %f155, 0f3FB8AA3B, %f162;
	fma.rn.f32 	%f164, %f155, 0f32A57060, %f163;
	mov.b32 	%r59, %f160;
	shl.b32 	%r60, %r59, 23;
	mov.b32 	%f165, %r60;
	ex2.approx.ftz.f32 	%f166, %f164;
	mul.f32 	%f167, %f166, %f165;
	sub.f32 	%f168, %f152, %f154;
	fma.rn.f32 	%f169, %f168, 0f3BBB989D, 0f3F000000;
	cvt.sat.f32.f32 	%f170, %f169;
	fma.rm.f32 	%f171, %f170, %f159, %f158;
	add.f32 	%f172, %f171, 0fCB40007F;
	neg.f32 	%f173, %f172;
	fma.rn.f32 	%f174, %f168, 0f3FB8AA3B, %f173;
	fma.rn.f32 	%f175, %f168, 0f32A57060, %f174;
	mov.b32 	%r61, %f171;
	shl.b32 	%r62, %r61, 23;
	mov.b32 	%f176, %r62;
	ex2.approx.ftz.f32 	%f177, %f175;
	mul.f32 	%f178, %f177, %f176;
	mul.f32 	%f179, %f178, %f153;
	fma.rn.f32 	%f180, %f290, %f167, %f179;
	mov.b32 	%r63, %f154;
	shfl.sync.down.b32	%r64|%p18, %r63, 8, 31, -1;
	mov.b32 	%f181, %r64;
	mov.b32 	%r65, %f180;
	shfl.sync.down.b32	%r66|%p19, %r65, 8, 31, -1;
	mov.b32 	%f182, %r66;
	max.f32 	%f183, %f154, %f181;
	sub.f32 	%f184, %f154, %f183;
	fma.rn.f32 	%f185, %f184, 0f3BBB989D, 0f3F000000;
	cvt.sat.f32.f32 	%f186, %f185;
	fma.rm.f32 	%f187, %f186, %f159, %f158;
	add.f32 	%f188, %f187, 0fCB40007F;
	neg.f32 	%f189, %f188;
	fma.rn.f32 	%f190, %f184, 0f3FB8AA3B, %f189;
	fma.rn.f32 	%f191, %f184, 0f32A57060, %f190;
	mov.b32 	%r67, %f187;
	shl.b32 	%r68, %r67, 23;
	mov.b32 	%f192, %r68;
	ex2.approx.ftz.f32 	%f193, %f191;
	mul.f32 	%f194, %f193, %f192;
	sub.f32 	%f195, %f181, %f183;
	fma.rn.f32 	%f196, %f195, 0f3BBB989D, 0f3F000000;
	cvt.sat.f32.f32 	%f197, %f196;
	fma.rm.f32 	%f198, %f197, %f159, %f158;
	add.f32 	%f199, %f198, 0fCB40007F;
	neg.f32 	%f200, %f199;
	fma.rn.f32 	%f201, %f195, 0f3FB8AA3B, %f200;
	fma.rn.f32 	%f202, %f195, 0f32A57060, %f201;
	mov.b32 	%r69, %f198;
	shl.b32 	%r70, %r69, 23;
	mov.b32 	%f203, %r70;
	ex2.approx.ftz.f32 	%f204, %f202;
	mul.f32 	%f205, %f204, %f203;
	mul.f32 	%f206, %f205, %f182;
	fma.rn.f32 	%f207, %f180, %f194, %f206;
	mov.b32 	%r71, %f183;
	shfl.sync.down.b32	%r72|%p20, %r71, 4, 31, -1;
	mov.b32 	%f208, %r72;
	mov.b32 	%r73, %f207;
	shfl.sync.down.b32	%r74|%p21, %r73, 4, 31, -1;
	mov.b32 	%f209, %r74;
	max.f32 	%f210, %f183, %f208;
	sub.f32 	%f211, %f183, %f210;
	fma.rn.f32 	%f212, %f211, 0f3BBB989D, 0f3F000000;
	cvt.sat.f32.f32 	%f213, %f212;
	fma.rm.f32 	%f214, %f213, %f159, %f158;
	add.f32 	%f215, %f214, 0fCB40007F;
	neg.f32 	%f216, %f215;
	fma.rn.f32 	%f217, %f211, 0f3FB8AA3B, %f216;
	fma.rn.f32 	%f218, %f211, 0f32A57060, %f217;
	mov.b32 	%r75, %f214;
	shl.b32 	%r76, %r75, 23;
	mov.b32 	%f219, %r76;
	ex2.approx.ftz.f32 	%f220, %f218;
	mul.f32 	%f221, %f220, %f219;
	sub.f32 	%f222, %f208, %f210;
	fma.rn.f32 	%f223, %f222, 0f3BBB989D, 0f3F000000;
	cvt.sat.f32.f32 	%f224, %f223;
	fma.rm.f32 	%f225, %f224, %f159, %f158;
	add.f32 	%f226, %f225, 0fCB40007F;
	neg.f32 	%f227, %f226;
	fma.rn.f32 	%f228, %f222, 0f3FB8AA3B, %f227;
	fma.rn.f32 	%f229, %f222, 0f32A57060, %f228;
	mov.b32 	%r77, %f225;
	shl.b32 	%r78, %r77, 23;
	mov.b32 	%f230, %r78;
	ex2.approx.ftz.f32 	%f231, %f229;
	mul.f32 	%f232, %f231, %f230;
	mul.f32 	%f233, %f232, %f209;
	fma.rn.f32 	%f234, %f207, %f221, %f233;
	mov.b32 	%r79, %f210;
	shfl.sync.down.b32	%r80|%p22, %r79, 2, 31, -1;
	mov.b32 	%f235, %r80;
	mov.b32 	%r81, %f234;
	shfl.sync.down.b32	%r82|%p23, %r81, 2, 31, -1;
	mov.b32 	%f236, %r82;
	max.f32 	%f237, %f210, %f235;
	sub.f32 	%f238, %f210, %f237;
	fma.rn.f32 	%f239, %f238, 0f3BBB989D, 0f3F000000;
	cvt.sat.f32.f32 	%f240, %f239;
	fma.rm.f32 	%f241, %f240, %f159, %f158;
	add.f32 	%f242, %f241, 0fCB40007F;
	neg.f32 	%f243, %f242;
	fma.rn.f32 	%f244, %f238, 0f3FB8AA3B, %f243;
	fma.rn.f32 	%f245, %f238, 0f32A57060, %f244;
	mov.b32 	%r83, %f241;
	shl.b32 	%r84, %r83, 23;
	mov.b32 	%f246, %r84;
	ex2.approx.ftz.f32 	%f247, %f245;
	mul.f32 	%f248, %f247, %f246;
	sub.f32 	%f249, %f235, %f237;
	fma.rn.f32 	%f250, %f249, 0f3BBB989D, 0f3F000000;
	cvt.sat.f32.f32 	%f251, %f250;
	fma.rm.f32 	%f252, %f251, %f159, %f158;
	add.f32 	%f253, %f252, 0fCB40007F;
	neg.f32 	%f254, %f253;
	fma.rn.f32 	%f255, %f249, 0f3FB8AA3B, %f254;
	fma.rn.f32 	%f256, %f249, 0f32A57060, %f255;
	mov.b32 	%r85, %f252;
	shl.b32 	%r86, %r85, 23;
	mov.b32 	%f257, %r86;
	ex2.approx.ftz.f32 	%f258, %f256;
	mul.f32 	%f259, %f258, %f257;
	mul.f32 	%f260, %f259, %f236;
	fma.rn.f32 	%f261, %f234, %f248, %f260;
	mov.b32 	%r87, %f237;
	shfl.sync.down.b32	%r88|%p24, %r87, 1, 31, -1;
	mov.b32 	%f262, %r88;
	mov.b32 	%r89, %f261;
	shfl.sync.down.b32	%r90|%p25, %r89, 1, 31, -1;
	mov.b32 	%f263, %r90;
	max.f32 	%f11, %f237, %f262;
	sub.f32 	%f264, %f237, %f11;
	fma.rn.f32 	%f265, %f264, 0f3BBB989D, 0f3F000000;
	cvt.sat.f32.f32 	%f266, %f265;
	fma.rm.f32 	%f267, %f266, %f159, %f158;
	add.f32 	%f268, %f267, 0fCB40007F;
	neg.f32 	%f269, %f268;
	fma.rn.f32 	%f270, %f264, 0f3FB8AA3B, %f269;
	fma.rn.f32 	%f271, %f264, 0f32A57060, %f270;
	mov.b32 	%r91, %f267;
	shl.b32 	%r92, %r91, 23;
	mov.b32 	%f272, %r92;
	ex2.approx.ftz.f32 	%f273, %f271;
	mul.f32 	%f274, %f273, %f272;
	sub.f32 	%f275, %f262, %f11;
	fma.rn.f32 	%f276, %f275, 0f3BBB989D, 0f3F000000;
	cvt.sat.f32.f32 	%f277, %f276;
	fma.rm.f32 	%f278, %f277, %f159, %f158;
	add.f32 	%f279, %f278, 0fCB40007F;
	neg.f32 	%f280, %f279;
	fma.rn.f32 	%f281, %f275, 0f3FB8AA3B, %f280;
	fma.rn.f32 	%f282, %f275, 0f32A57060, %f281;
	mov.b32 	%r93, %f278;
	shl.b32 	%r94, %r93, 23;
	mov.b32 	%f283, %r94;
	ex2.approx.ftz.f32 	%f284, %f282;
	mul.f32 	%f285, %f284, %f283;
	mul.f32 	%f286, %f285, %f263;
	fma.rn.f32 	%f12, %f261, %f274, %f286;
	@%p15 bra 	$L__BB1_9;
	st.global.f32 	[%rd2], %f11;
	st.global.f32 	[%rd1], %f12;
$L__BB1_9:
	ret;

}
	// .globl	_Z13apply_softmaxPKfPfS0_S0_i
.visible .entry _Z13apply_softmaxPKfPfS0_S0_i(
	.param .u64 .ptr .align 1 _Z13apply_softmaxPKfPfS0_S0_i_param_0,
	.param .u64 .ptr .align 1 _Z13apply_softmaxPKfPfS0_S0_i_param_1,
	.param .u64 .ptr .align 1 _Z13apply_softmaxPKfPfS0_S0_i_param_2,
	.param .u64 .ptr .align 1 _Z13apply_softmaxPKfPfS0_S0_i_param_3,
	.param .u32 _Z13apply_softmaxPKfPfS0_S0_i_param_4
)
{
	.reg .pred 	%p<2>;
	.reg .b32 	%r<8>;
	.reg .b32 	%f<18>;
	.reg .b64 	%rd<12>;

	ld.param.u64 	%rd1, [_Z13apply_softmaxPKfPfS0_S0_i_param_0];
	ld.param.u64 	%rd2, [_Z13apply_softmaxPKfPfS0_S0_i_param_1];
	ld.param.u64 	%rd3, [_Z13apply_softmaxPKfPfS0_S0_i_param_2];
	ld.param.u64 	%rd4, [_Z13apply_softmaxPKfPfS0_S0_i_param_3];
	ld.param.u32 	%r2, [_Z13apply_softmaxPKfPfS0_S0_i_param_4];
	mov.u32 	%r3, %ctaid.x;
	mov.u32 	%r4, %ntid.x;
	mov.u32 	%r5, %tid.x;
	mad.lo.s32 	%r1, %r3, %r4, %r5;
	setp.ge.s32 	%p1, %r1, %r2;
	@%p1 bra 	$L__BB2_2;
	cvta.to.global.u64 	%rd5, %rd3;
	cvta.to.global.u64 	%rd6, %rd4;
	cvta.to.global.u64 	%rd7, %rd1;
	cvta.to.global.u64 	%rd8, %rd2;
	ld.global.f32 	%f1, [%rd5];
	ld.global.f32 	%f2, [%rd6];
	mul.wide.s32 	%rd9, %r1, 4;
	add.s64 	%rd10, %rd7, %rd9;
	ld.global.f32 	%f3, [%rd10];
	sub.f32 	%f4, %f3, %f1;
	fma.rn.f32 	%f5, %f4, 0f3BBB989D, 0f3F000000;
	cvt.sat.f32.f32 	%f6, %f5;
	mov.f32 	%f7, 0f4B400001;
	mov.f32 	%f8, 0f437C0000;
	fma.rm.f32 	%f9, %f6, %f8, %f7;
	add.f32 	%f10, %f9, 0fCB40007F;
	neg.f32 	%f11, %f10;
	fma.rn.f32 	%f12, %f4, 0f3FB8AA3B, %f11;
	fma.rn.f32 	%f13, %f4, 0f32A57060, %f12;
	mov.b32 	%r6, %f9;
	shl.b32 	%r7, %r6, 23;
	mov.b32 	%f14, %r7;
	ex2.approx.ftz.f32 	%f15, %f13;
	mul.f32 	%f16, %f15, %f14;
	div.rn.f32 	%f17, %f16, %f2;
	add.s64 	%rd11, %rd8, %rd9;
	st.global.f32 	[%rd11], %f17;
$L__BB2_2:
	ret;

}


// ===== COMPILED SASS (sm_100) =====

	.target	sm_100

	.elftype	@"ET_EXEC"


//--------------------- .note.nv.tkinfo           --------------------------
	.section	.note.nv.tkinfo,"",@"SHT_NOTE"
	.sectionflags	@"SHF_NOTE_NV_TKINFO"
	.tkinfo
        /*0018*/ 	.word	0x00000002
        /*0030*/ 	.string	""
        /*0030*/ 	.string	"ptxas"
        /*0030*/ 	.string	"Cuda compilation tools, release 13.0, V13.0.88"
        /*0030*/ 	.string	"Build cuda_13.0.r13.0/compiler.36424714_0"
        /*0030*/ 	.string	"-arch sm_100 -m 64 "



//--------------------- .note.nv.cuinfo           --------------------------
	.section	.note.nv.cuinfo,"",@"SHT_NOTE"
	.sectionflags	@"SHF_NOTE_NV_CUINFO"
        /*0018*/ 	.short	0x0002
        /*001a*/ 	.short	0x0064
        /*001c*/ 	.short	0x0082
	.zero		2


//--------------------- .nv.info                  --------------------------
	.section	.nv.info,"",@"SHT_CUDA_INFO"
	.align	4


	//----- nvinfo : EIATTR_REGCOUNT
	.align		4
        /*0000*/ 	.byte	0x04, 0x2f
        /*0002*/ 	.short	(.L_1 - .L_0)
	.align		4
.L_0:
        /*0004*/ 	.word	index@(_Z20online_softmax_pass1PKfPfS1_i)
        /*0008*/ 	.word	0x00000016


	//----- nvinfo : EIATTR_FRAME_SIZE
	.align		4
.L_1:
        /*000c*/ 	.byte	0x04, 0x11
        /*000e*/ 	.short	(.L_3 - .L_2)
	.align		4
.L_2:
        /*0010*/ 	.word	index@(_Z20online_softmax_pass1PKfPfS1_i)
        /*0014*/ 	.word	0x00000000


	//----- nvinfo : EIATTR_REGCOUNT
	.align		4
.L_3:
        /*0018*/ 	.byte	0x04, 0x2f
        /*001a*/ 	.short	(.L_5 - .L_4)
	.align		4
.L_4:
        /*001c*/ 	.word	index@(_Z13reduce_blocksPfS_i)
        /*0020*/ 	.word	0x00000018


	//----- nvinfo : EIATTR_FRAME_SIZE
	.align		4
.L_5:
        /*0024*/ 	.byte	0x04, 0x11
        /*0026*/ 	.short	(.L_7 - .L_6)
	.align		4
.L_6:
        /*0028*/ 	.word	index@(_Z13reduce_blocksPfS_i)
        /*002c*/ 	.word	0x00000000


	//----- nvinfo : EIATTR_REGCOUNT
	.align		4
.L_7:
        /*0030*/ 	.byte	0x04, 0x2f
        /*0032*/ 	.short	(.L_9 - .L_8)
	.align		4
.L_8:
        /*0034*/ 	.word	index@(_Z13apply_softmaxPKfPfS0_S0_i)
        /*0038*/ 	.word	0x00000010


	//----- nvinfo : EIATTR_FRAME_SIZE
	.align		4
.L_9:
        /*003c*/ 	.byte	0x04, 0x11
        /*003e*/ 	.short	(.L_11 - .L_10)
	.align		4
.L_10:
        /*0040*/ 	.word	index@($__internal_0_$__cuda_sm3x_div_rn_noftz_f32_slowpath)
        /*0044*/ 	.word	0x00000000


	//----- nvinfo : EIATTR_FRAME_SIZE
	.align		4
.L_11:
        /*0048*/ 	.byte	0x04, 0x11
        /*004a*/ 	.short	(.L_13 - .L_12)
	.align		4
.L_12:
        /*004c*/ 	.word	index@(_Z13apply_softmaxPKfPfS0_S0_i)
        /*0050*/ 	.word	0x00000000


	//----- nvinfo : EIATTR_MIN_STACK_SIZE
	.align		4
.L_13:
        /*0054*/ 	.byte	0x04, 0x12
        /*0056*/ 	.short	(.L_15 - .L_14)
	.align		4
.L_14:
        /*0058*/ 	.word	index@(_Z13apply_softmaxPKfPfS0_S0_i)
        /*005c*/ 	.word	0x00000000


	//----- nvinfo : EIATTR_MIN_STACK_SIZE
	.align		4
.L_15:
        /*0060*/ 	.byte	0x04, 0x12
        /*0062*/ 	.short	(.L_17 - .L_16)
	.align		4
.L_16:
        /*0064*/ 	.word	index@(_Z13reduce_blocksPfS_i)
        /*0068*/ 	.word	0x00000000


	//----- nvinfo : EIATTR_MIN_STACK_SIZE
	.align		4
.L_17:
        /*006c*/ 	.byte	0x04, 0x12
        /*006e*/ 	.short	(.L_19 - .L_18)
	.align		4
.L_18:
        /*0070*/ 	.word	index@(_Z20online_softmax_pass1PKfPfS1_i)
        /*0074*/ 	.word	0x00000000
.L_19:


//--------------------- .nv.compat                --------------------------
	.section	.nv.compat,"",@"SHT_CUDA_COMPAT_INFO"
	.align	4
        /*0000*/ 	.byte	0x02, 0x09, 0x00, 0x00, 0x02, 0x02, 0x01, 0x00, 0x02, 0x05, 0x05, 0x00, 0x03, 0x07, 0x01, 0x01
        /*0010*/ 	.byte	0x02, 0x03, 0x00, 0x00, 0x02, 0x06, 0x01, 0x00, 0x04, 0x0b, 0x08, 0x00, 0x01, 0x00, 0x00, 0x00
        /*0020*/ 	.byte	0x00, 0x00, 0x00, 0x00


//--------------------- .nv.info._Z13apply_softmaxPKfPfS0_S0_i --------------------------
	.section	.nv.info._Z13apply_softmaxPKfPfS0_S0_i,"",@"SHT_CUDA_INFO"
	.sectionflags	@""
	.align	4


	//----- nvinfo : EIATTR_CUDA_API_VERSION
	.align		4
        /*0000*/ 	.byte	0x04, 0x37
        /*0002*/ 	.short	(.L_21 - .L_20)
.L_20:
        /*0004*/ 	.word	0x00000082


	//----- nvinfo : EIATTR_KPARAM_INFO
	.align		4
.L_21:
        /*0008*/ 	.byte	0x04, 0x17
        /*000a*/ 	.short	(.L_23 - .L_22)
.L_22:
        /*000c*/ 	.word	0x00000000
        /*0010*/ 	.short	0x0004
        /*0012*/ 	.short	0x0020
        /*0014*/ 	.byte	0x00, 0xf0, 0x11, 0x00


	//----- nvinfo : EIATTR_KPARAM_INFO
	.align		4
.L_23:
        /*0018*/ 	.byte	0x04, 0x17
        /*001a*/ 	.short	(.L_25 - .L_24)
.L_24:
        /*001c*/ 	.word	0x00000000
        /*0020*/ 	.short	0x0003
        /*0022*/ 	.short	0x0018
        /*0024*/ 	.byte	0x00, 0xf5, 0x21, 0x00


	//----- nvinfo : EIATTR_KPARAM_INFO
	.align		4
.L_25:
        /*0028*/ 	.byte	0x04, 0x17
        /*002a*/ 	.short	(.L_27 - .L_26)
.L_26:
        /*002c*/ 	.word	0x00000000
        /*0030*/ 	.short	0x0002
        /*0032*/ 	.short	0x0010
        /*0034*/ 	.byte	0x00, 0xf5, 0x21, 0x00


	//----- nvinfo : EIATTR_KPARAM_INFO
	.align		4
.L_27:
        /*0038*/ 	.byte	0x04, 0x17
        /*003a*/ 	.short	(.L_29 - .L_28)
.L_28:
        /*003c*/ 	.word	0x00000000
        /*0040*/ 	.short	0x0001
        /*0042*/ 	.short	0x0008
        /*0044*/ 	.byte	0x00, 0xf5, 0x21, 0x00


	//----- nvinfo : EIATTR_KPARAM_INFO
	.align		4
.L_29:
        /*0048*/ 	.byte	0x04, 0x17
        /*004a*/ 	.short	(.L_31 - .L_30)
.L_30:
        /*004c*/ 	.word	0x00000000
        /*0050*/ 	.short	0x0000
        /*0052*/ 	.short	0x0000
        /*0054*/ 	.byte	0x00, 0xf5, 0x21, 0x00


	//----- nvinfo : EIATTR_SPARSE_MMA_MASK
	.align		4
.L_31:
        /*0058*/ 	.byte	0x03, 0x50
        /*005a*/ 	.short	0x0000


	//----- nvinfo : EIATTR_MAXREG_COUNT
	.align		4
        /*005c*/ 	.byte	0x03, 0x1b
        /*005e*/ 	.short	0x00ff


	//----- nvinfo : EIATTR_MERCURY_ISA_VERSION
	.align		4
        /*0060*/ 	.byte	0x03, 0x5f
        /*0062*/ 	.short	0x0101


	//----- nvinfo : EIATTR_VRC_CTA_INIT_COUNT
	.align		4
        /*0064*/ 	.byte	0x02, 0x4a
	.zero		1
	.zero		1


	//----- nvinfo : EIATTR_EXIT_INSTR_OFFSETS
	.align		4
        /*0068*/ 	.byte	0x04, 0x1c
        /*006a*/ 	.short	(.L_33 - .L_32)


	//   ....[0]....
.L_32:
        /*006c*/ 	.word	0x00000070


	//   ....[1]....
        /*0070*/ 	.word	0x000002b0


	//----- nvinfo : EIATTR_CRS_STACK_SIZE
	.align		4
.L_33:
        /*0074*/ 	.byte	0x04, 0x1e
        /*0076*/ 	.short	(.L_35 - .L_34)
.L_34:
        /*0078*/ 	.word	0x00000000


	//----- nvinfo : EIATTR_CBANK_PARAM_SIZE
	.align		4
.L_35:
        /*007c*/ 	.byte	0x03, 0x19
        /*007e*/ 	.short	0x0024


	//----- nvinfo : EIATTR_PARAM_CBANK
	.align		4
        /*0080*/ 	.byte	0x04, 0x0a
        /*0082*/ 	.short	(.L_37 - .L_36)
	.align		4
.L_36:
        /*0084*/ 	.word	index@(.nv.constant0._Z13apply_softmaxPKfPfS0_S0_i)
        /*0088*/ 	.short	0x0380
        /*008a*/ 	.short	0x0024


	//----- nvinfo : EIATTR_SW_WAR
	.align		4
.L_37:
        /*008c*/ 	.byte	0x04, 0x36
        /*008e*/ 	.short	(.L_39 - .L_38)
.L_38:
        /*0090*/ 	.word	0x00000008
.L_39:


//--------------------- .nv.info._Z13reduce_blocksPfS_i --------------------------
	.section	.nv.info._Z13reduce_blocksPfS_i,"",@"SHT_CUDA_INFO"
	.sectionflags	@""
	.align	4


	//----- nvinfo : EIATTR_CUDA_API_VERSION
	.align		4
        /*0000*/ 	.byte	0x04, 0x37
        /*0002*/ 	.short	(.L_41 - .L_40)
.L_40:
        /*0004*/ 	.word	0x00000082


	//----- nvinfo : EIATTR_KPARAM_INFO
	.align		4
.L_41:
        /*0008*/ 	.byte	0x04, 0x17
        /*000a*/ 	.short	(.L_43 - .L_42)
.L_42:
        /*000c*/ 	.word	0x00000000
        /*0010*/ 	.short	0x0002
        /*0012*/ 	.short	0x0010
        /*0014*/ 	.byte	0x00, 0xf0, 0x11, 0x00


	//----- nvinfo : EIATTR_KPARAM_INFO
	.align		4
.L_43:
        /*0018*/ 	.byte	0x04, 0x17
        /*001a*/ 	.short	(.L_45 - .L_44)
.L_44:
        /*001c*/ 	.word	0x00000000
        /*0020*/ 	.short	0x0001
        /*0022*/ 	.short	0x0008
        /*0024*/ 	.byte	0x00, 0xf5, 0x21, 0x00


	//----- nvinfo : EIATTR_KPARAM_INFO
	.align		4
.L_45:
        /*0028*/ 	.byte	0x04, 0x17
        /*002a*/ 	.short	(.L_47 - .L_46)
.L_46:
        /*002c*/ 	.word	0x00000000
        /*0030*/ 	.short	0x0000
        /*0032*/ 	.short	0x0000
        /*0034*/ 	.byte	0x00, 0xf5, 0x21, 0x00


	//----- nvinfo : EIATTR_SPARSE_MMA_MASK
	.align		4
.L_47:
        /*0038*/ 	.byte	0x03, 0x50
        /*003a*/ 	.short	0x0000


	//----- nvinfo : EIATTR_MAXREG_COUNT
	.align		4
        /*003c*/ 	.byte	0x03, 0x1b
        /*003e*/ 	.short	0x00ff


	//----- nvinfo : EIATTR_NUM_BARRIERS
	.align		4
        /*0040*/ 	.byte	0x02, 0x4c
        /*0042*/ 	.byte	0x01
	.zero		1


	//----- nvinfo : EIATTR_MERCURY_ISA_VERSION
	.align		4
        /*0044*/ 	.byte	0x03, 0x5f
        /*0046*/ 	.short	0x0101


	//----- nvinfo : EIATTR_COOP_GROUP_MASK_REGIDS
	.align		4
        /*0048*/ 	.byte	0x04, 0x29
        /*004a*/ 	.short	(.L_49 - .L_48)


	//   ....[0]....
.L_48:
        /*004c*/ 	.word	0xffffffff


	//   ....[1]....
        /*0050*/ 	.word	0xffffffff


	//   ....[2]....
        /*0054*/ 	.word	0xffffffff


	//   ....[3]....
        /*0058*/ 	.word	0xffffffff


	//   ....[4]....
        /*005c*/ 	.word	0xffffffff


	//   ....[5]....
        /*0060*/ 	.word	0xffffffff


	//   ....[6]....
        /*0064*/ 	.word	0xffffffff


	//   ....[7]....
        /*0068*/ 	.word	0xffffffff


	//   ....[8]....
        /*006c*/ 	.word	0xffffffff


	//   ....[9]....
        /*0070*/ 	.word	0xffffffff


	//   ....[10]....
        /*0074*/ 	.word	0xffffffff


	//   ....[11]....
        /*0078*/ 	.word	0xffffffff


	//   ....[12]....
        /*007c*/ 	.word	0xffffffff


	//   ....[13]....
        /*0080*/ 	.word	0xffffffff


	//   ....[14]....
        /*0084*/ 	.word	0xffffffff


	//   ....[15]....
        /*0088*/ 	.word	0xffffffff


	//   ....[16]....
        /*008c*/ 	.word	0xffffffff


	//   ....[17]....
        /*0090*/ 	.word	0xffffffff


	//   ....[18]....
        /*0094*/ 	.word	0xffffffff


	//   ....[19]....
        /*0098*/ 	.word	0xffffffff


	//----- nvinfo : EIATTR_COOP_GROUP_INSTR_OFFSETS
	.align		4
.L_49:
        /*009c*/ 	.byte	0x04, 0x28
        /*009e*/ 	.short	(.L_51 - .L_50)


	//   ....[0]....
.L_50:
        /*00a0*/ 	.word	0x00000100


	//   ....[1]....
        /*00a4*/ 	.word	0x00000110


	//   ....[2]....
        /*00a8*/ 	.word	0x00000150


	//   ....[3]....
        /*00ac*/ 	.word	0x00000270


	//   ....[4]....
        /*00b0*/ 	.word	0x000003b0


	//   ....[5]....
        /*00b4*/ 	.word	0x000003f0


	//   ....[6]....
        /*00b8*/ 	.word	0x00000520


	//   ....[7]....
        /*00bc*/ 	.word	0x00000560


	//   ....[8]....
        /*00c0*/ 	.word	0x00000690


	//   ....[9]....
        /*00c4*/ 	.word	0x00000800


	//   ....[10]....
        /*00c8*/ 	.word	0x00000a20


	//   ....[11]....
        /*00cc*/ 	.word	0x00000a50


	//   ....[12]....
        /*00d0*/ 	.word	0x00000b10


	//   ....[13]....
        /*00d4*/ 	.word	0x00000b80


	//   ....[14]....
        /*00d8*/ 	.word	0x00000cb0


	//   ....[15]....
        /*00dc*/ 	.word	0x00000cf0


	//   ....[16]....
        /*00e0*/ 	.word	0x00000e10


	//   ....[17]....
        /*00e4*/ 	.word	0x00000e40


	//   ....[18]....
        /*00e8*/ 	.word	0x00000f90


	//   ....[19]....
        /*00ec*/ 	.word	0x000010e0


	//----- nvinfo : EIATTR_VRC_CTA_INIT_COUNT
	.align		4
.L_51:
        /*00f0*/ 	.byte	0x02, 0x4a
	.zero		1
	.zero		1


	//----- nvinfo : EIATTR_EXIT_INSTR_OFFSETS
	.align		4
        /*00f4*/ 	.byte	0x04, 0x1c
        /*00f6*/ 	.short	(.L_53 - .L_52)


	//   ....[0]....
.L_52:
        /*00f8*/ 	.word	0x00000920


	//   ....[1]....
        /*00fc*/ 	.word	0x000010f0


	//   ....[2]....
        /*0100*/ 	.word	0x000011a0


	//----- nvinfo : EIATTR_CRS_STACK_SIZE
	.align		4
.L_53:
        /*0104*/ 	.byte	0x04, 0x1e
        /*0106*/ 	.short	(.L_55 - .L_54)
.L_54:
        /*0108*/ 	.word	0x00000000


	//----- nvinfo : EIATTR_CBANK_PARAM_SIZE
	.align		4
.L_55:
        /*010c*/ 	.byte	0x03, 0x19
        /*010e*/ 	.short	0x0014


	//----- nvinfo : EIATTR_PARAM_CBANK
	.align		4
        /*0110*/ 	.byte	0x04, 0x0a
        /*0112*/ 	.short	(.L_57 - .L_56)
	.align		4
.L_56:
        /*0114*/ 	.word	index@(.nv.constant0._Z13reduce_blocksPfS_i)
        /*0118*/ 	.short	0x0380
        /*011a*/ 	.short	0x0014


	//----- nvinfo : EIATTR_SW_WAR
	.align		4
.L_57:
        /*011c*/ 	.byte	0x04, 0x36
        /*011e*/ 	.short	(.L_59 - .L_58)
.L_58:
        /*0120*/ 	.word	0x00000008
.L_59:


//--------------------- .nv.info._Z20online_softmax_pass1PKfPfS1_i --------------------------
	.section	.nv.info._Z20online_softmax_pass1PKfPfS1_i,"",@"SHT_CUDA_INFO"
	.sectionflags	@""
	.align	4


	//----- nvinfo : EIATTR_CUDA_API_VERSION
	.align		4
        /*0000*/ 	.byte	0x04, 0x37
        /*0002*/ 	.short	(.L_61 - .L_60)
.L_60:
        /*0004*/ 	.word	0x00000082


	//----- nvinfo : EIATTR_KPARAM_INFO
	.align		4
.L_61:
        /*0008*/ 	.byte	0x04, 0x17
        /*000a*/ 	.short	(.L_63 - .L_62)
.L_62:
        /*000c*/ 	.word	0x00000000
        /*0010*/ 	.short	0x0003
        /*0012*/ 	.short	0x0018
        /*0014*/ 	.byte	0x00, 0xf0, 0x11, 0x00


	//----- nvinfo : EIATTR_KPARAM_INFO
	.align		4
.L_63:
        /*0018*/ 	.byte	0x04, 0x17
        /*001a*/ 	.short	(.L_65 - .L_64)
.L_64:
        /*001c*/ 	.word	0x00000000
        /*0020*/ 	.short	0x0002
        /*0022*/ 	.short	0x0010
        /*0024*/ 	.byte	0x00, 0xf5, 0x21, 0x00


	//----- nvinfo : EIATTR_KPARAM_INFO
	.align		4
.L_65:
        /*0028*/ 	.byte	0x04, 0x17
        /*002a*/ 	.short	(.L_67 - .L_66)
.L_66:
        /*002c*/ 	.word	0x00000000
        /*0030*/ 	.short	0x0001
        /*0032*/ 	.short	0x0008
        /*0034*/ 	.byte	0x00, 0xf5, 0x21, 0x00


	//----- nvinfo : EIATTR_KPARAM_INFO
	.align		4
.L_67:
        /*0038*/ 	.byte	0x04, 0x17
        /*003a*/ 	.short	(.L_69 - .L_68)
.L_68:
        /*003c*/ 	.word	0x00000000
        /*0040*/ 	.short	0x0000
        /*0042*/ 	.short	0x0000
        /*0044*/ 	.byte	0x00, 0xf5, 0x21, 0x00


	//----- nvinfo : EIATTR_SPARSE_MMA_MASK
	.align		4
.L_69:
        /*0048*/ 	.byte	0x03, 0x50
        /*004a*/ 	.short	0x0000


	//----- nvinfo : EIATTR_MAXREG_COUNT
	.align		4
        /*004c*/ 	.byte	0x03, 0x1b
        /*004e*/ 	.short	0x00ff


	//----- nvinfo : EIATTR_NUM_BARRIERS
	.align		4
        /*0050*/ 	.byte	0x02, 0x4c
        /*0052*/ 	.byte	0x01
	.zero		1


	//----- nvinfo : EIATTR_MERCURY_ISA_VERSION
	.align		4
        /*0054*/ 	.byte	0x03, 0x5f
        /*0056*/ 	.short	0x0101


	//----- nvinfo : EIATTR_COOP_GROUP_MASK_REGIDS
	.align		4
        /*0058*/ 	.byte	0x04, 0x29
        /*005a*/ 	.short	(.L_71 - .L_70)


	//   ....[0]....
.L_70:
        /*005c*/ 	.word	0xffffffff


	//   ....[1]....
        /*0060*/ 	.word	0xffffffff


	//   ....[2]....
        /*0064*/ 	.word	0xffffffff


	//   ....[3]....
        /*0068*/ 	.word	0xffffffff


	//   ....[4]....
        /*006c*/ 	.word	0xffffffff


	//   ....[5]....
        /*0070*/ 	.word	0xffffffff


	//   ....[6]....
        /*0074*/ 	.word	0xffffffff


	//   ....[7]....
        /*0078*/ 	.word	0xffffffff


	//   ....[8]....
        /*007c*/ 	.word	0xffffffff


	//   ....[9]....
        /*0080*/ 	.word	0xffffffff


	//   ....[10]....
        /*0084*/ 	.word	0xffffffff


	//   ....[11]....
        /*0088*/ 	.word	0xffffffff


	//   ....[12]....
        /*008c*/ 	.word	0xffffffff


	//   ....[13]....
        /*0090*/ 	.word	0xffffffff


	//   ....[14]....
        /*0094*/ 	.word	0xffffffff


	//   ....[15]....
        /*0098*/ 	.word	0xffffffff


	//   ....[16]....
        /*009c*/ 	.word	0xffffffff


	//   ....[17]....
        /*00a0*/ 	.word	0xffffffff


	//   ....[18]....
        /*00a4*/ 	.word	0xffffffff


	//   ....[19]....
        /*00a8*/ 	.word	0xffffffff


	//----- nvinfo : EIATTR_COOP_GROUP_INSTR_OFFSETS
	.align		4
.L_71:
        /*00ac*/ 	.byte	0x04, 0x28
        /*00ae*/ 	.short	(.L_73 - .L_72)


	//   ....[0]....
.L_72:
        /*00b0*/ 	.word	0x00000100


	//   ....[1]....
        /*00b4*/ 	.word	0x00000130


	//   ....[2]....
        /*00b8*/ 	.word	0x00000210


	//   ....[3]....
        /*00bc*/ 	.word	0x00000260


	//   ....[4]....
        /*00c0*/ 	.word	0x000003c0


	//   ....[5]....
        /*00c4*/ 	.word	0x00000400


	//   ....[6]....
        /*00c8*/ 	.word	0x00000510


	//   ....[7]....
        /*00cc*/ 	.word	0x00000570


	//   ....[8]....
        /*00d0*/ 	.word	0x00000690


	//   ....[9]....
        /*00d4*/ 	.word	0x000007f0


	//   ....[10]....
        /*00d8*/ 	.word	0x00000a30


	//   ....[11]....
        /*00dc*/ 	.word	0x00000a60


	//   ....[12]....
        /*00e0*/ 	.word	0x00000b30


	//   ....[13]....
        /*00e4*/ 	.word	0x00000ba0


	//   ....[14]....
        /*00e8*/ 	.word	0x00000cd0


	//   ....[15]....
        /*00ec*/ 	.word	0x00000d00


	//   ....[16]....
        /*00f0*/ 	.word	0x00000e30


	//   ....[17]....
        /*00f4*/ 	.word	0x00000e50


	//   ....[18]....
        /*00f8*/ 	.word	0x00000fd0


	//   ....[19]....
        /*00fc*/ 	.word	0x000010f0


	//----- nvinfo : EIATTR_VRC_CTA_INIT_COUNT
	.align		4
.L_73:
        /*0100*/ 	.byte	0x02, 0x4a
	.zero		1
	.zero		1


	//----- nvinfo : EIATTR_EXIT_INSTR_OFFSETS
	.align		4
        /*0104*/ 	.byte	0x04, 0x1c
        /*0106*/ 	.short	(.L_75 - .L_74)


	//   ....[0]....
.L_74:
        /*0108*/ 	.word	0x00000930


	//   ....[1]....
        /*010c*/ 	.word	0x00001100


	//   ....[2]....
        /*0110*/ 	.word	0x000011d0


	//----- nvinfo : EIATTR_CRS_STACK_SIZE
	.align		4
.L_75:
        /*0114*/ 	.byte	0x04, 0x1e
        /*0116*/ 	.short	(.L_77 - .L_76)
.L_76:
        /*0118*/ 	.word	0x00000000


	//----- nvinfo : EIATTR_CBANK_PARAM_SIZE
	.align		4
.L_77:
        /*011c*/ 	.byte	0x03, 0x19
        /*011e*/ 	.short	0x001c


	//----- nvinfo : EIATTR_PARAM_CBANK
	.align		4
        /*0120*/ 	.byte	0x04, 0x0a
        /*0122*/ 	.short	(.L_79 - .L_78)
	.align		4
.L_78:
        /*0124*/ 	.word	index@(.nv.constant0._Z20online_softmax_pass1PKfPfS1_i)
        /*0128*/ 	.short	0x0380
        /*012a*/ 	.short	0x001c


	//----- nvinfo : EIATTR_SW_WAR
	.align		4
.L_79:
        /*012c*/ 	.byte	0x04, 0x36
        /*012e*/ 	.short	(.L_81 - .L_80)
.L_80:
        /*0130*/ 	.word	0x00000008
.L_81:


//--------------------- .nv.callgraph             --------------------------
	.section	.nv.callgraph,"",@"SHT_CUDA_CALLGRAPH"
	.align	4
	.sectionentsize	8
	.align		4
        /*0000*/ 	.word	0x00000000
	.align		4
        /*0004*/ 	.word	0xffffffff
	.align		4
        /*0008*/ 	.word	0x00000000
	.align		4
        /*000c*/ 	.word	0xfffffffe
	.align		4
        /*0010*/ 	.word	0x00000000
	.align		4
        /*0014*/ 	.word	0xfffffffd
	.align		4
        /*0018*/ 	.word	0x00000000
	.align		4
        /*001c*/ 	.word	0xfffffffc


//--------------------- .text._Z13apply_softmaxPKfPfS0_S0_i --------------------------
	.section	.text._Z13apply_softmaxPKfPfS0_S0_i,"ax",@progbits
	.align	128
        .global         _Z13apply_softmaxPKfPfS0_S0_i
        .type           _Z13apply_softmaxPKfPfS0_S0_i,@function
        .size           _Z13apply_softmaxPKfPfS0_S0_i,(.L_x_24 - _Z13apply_softmaxPKfPfS0_S0_i)
        .other          _Z13apply_softmaxPKfPfS0_S0_i,@"STO_CUDA_ENTRY STV_DEFAULT"
_Z13apply_softmaxPKfPfS0_S0_i:
.text._Z13apply_softmaxPKfPfS0_S0_i:
[----:B------:R-:W-:Y:S01]  /*0000*/  LDC R1, c[0x0][0x37c] ;  /* 0x0000df00ff017b82 */ /* 0x000fe20000000800 */
[----:B------:R-:W0:Y:S07]  /*0010*/  S2R R3, SR_TID.X ;  /* 0x0000000000037919 */ /* 0x000e2e0000002100 */
[----:B------:R-:W0:Y:S01]  /*0020*/  S2UR UR4, SR_CTAID.X ;  /* 0x00000000000479c3 */ /* 0x000e220000002500 */
[----:B------:R-:W1:Y:S07]  /*0030*/  LDCU UR5, c[0x0][0x3a0] ;  /* 0x00007400ff0577ac */ /* 0x000e6e0008000800 */
[----:B------:R-:W0:Y:S02]  /*0040*/  LDC R2, c[0x0][0x360] ;  /* 0x0000d800ff027b82 */ /* 0x000e240000000800 */
[----:B0-----:R-:W-:-:S05]  /*0050*/  IMAD R2, R2, UR4, R3 ;  /* 0x0000000402027c24 */ /* 0x001fca000f8e0203 */
[----:B-1----:R-:W-:-:S13]  /*0060*/  ISETP.GE.AND P0, PT, R2, UR5, PT ;  /* 0x0000000502007c0c */ /* 0x002fda000bf06270 */
[----:B------:R-:W-:Y:S05]  /*0070*/  @P0 EXIT ;  /* 0x000000000000094d */ /* 0x000fea0003800000 */
[----:B------:R-:W0:Y:S01]  /*0080*/  LDC.64 R8, c[0x0][0x380] ;  /* 0x0000e000ff087b82 */ /* 0x000e220000000a00 */
[----:B------:R-:W1:Y:S07]  /*0090*/  LDCU.64 UR4, c[0x0][0x358] ;  /* 0x00006b00ff0477ac */ /* 0x000e6e0008000a00 */
[----:B------:R-:W2:Y:S08]  /*00a0*/  LDC.64 R4, c[0x0][0x390] ;  /* 0x0000e400ff047b82 */ /* 0x000eb00000000a00 */
[----:B------:R-:W3:Y:S01]  /*00b0*/  LDC.64 R6, c[0x0][0x398] ;  /* 0x0000e600ff067b82 */ /* 0x000ee20000000a00 */
[----:B0-----:R-:W-:-:S06]  /*00c0*/  IMAD.WIDE R8, R2, 0x4, R8 ;  /* 0x0000000402087825 */ /* 0x001fcc00078e0208 */
[----:B-1----:R-:W4:Y:S04]  /*00d0*/  LDG.E R9, desc[UR4][R8.64] ;  /* 0x0000000408097981 */ /* 0x002f28000c1e1900 */
[----:B--2---:R-:W4:Y:S04]  /*00e0*/  LDG.E R4, desc[UR4][R4.64] ;  /* 0x0000000404047981 */ /* 0x004f28000c1e1900 */
[----:B---3--:R-:W2:Y:S01]  /*00f0*/  LDG.E R3, desc[UR4][R6.64] ;  /* 0x0000000406037981 */ /* 0x008ea2000c1e1900 */
[----:B------:R-:W-:Y:S02]  /*0100*/  IMAD.MOV.U32 R11, RZ, RZ, 0x3bbb989d ;  /* 0x3bbb989dff0b7424 */ /* 0x000fe400078e00ff */
[----:B------:R-:W-:Y:S01]  /*0110*/  IMAD.MOV.U32 R13, RZ, RZ, 0x437c0000 ;  /* 0x437c0000ff0d7424 */ /* 0x000fe200078e00ff */
[----:B------:R-:W-:Y:S01]  /*0120*/  BSSY.RECONVERGENT B0, `(.L_x_0) ;  /* 0x0000015000007945 */ /* 0x000fe20003800200 */
[----:B----4-:R-:W-:-:S04]  /*0130*/  FADD R0, -R4, R9 ;  /* 0x0000000904007221 */ /* 0x010fc80000000100 */
[----:B------:R-:W-:-:S04]  /*0140*/  FFMA.SAT R10, R0, R11, 0.5 ;  /* 0x3f000000000a7423 */ /* 0x000fc8000000200b */
[----:B------:R-:W-:-:S04]  /*0150*/  FFMA.RM R10, R10, R13, 12582913 ;  /* 0x4b4000010a0a7423 */ /* 0x000fc8000000400d */
[----:B------:R-:W-:-:S04]  /*0160*/  FADD R11, R10, -12583039 ;  /* 0xcb40007f0a0b7421 */ /* 0x000fc80000000000 */
[----:B------:R-:W-:-:S04]  /*0170*/  FFMA R11, R0, 1.4426950216293334961, -R11 ;  /* 0x3fb8aa3b000b7823 */ /* 0x000fc8000000080b */
[----:B------:R-:W-:Y:S01]  /*0180*/  FFMA R11, R0, 1.925963033500011079e-08, R11 ;  /* 0x32a57060000b7823 */ /* 0x000fe2000000000b */
[----:B--2---:R-:W0:Y:S08]  /*0190*/  MUFU.RCP R12, R3 ;  /* 0x00000003000c7308 */ /* 0x004e300000001000 */
[----:B------:R-:W1:Y:S01]  /*01a0*/  MUFU.EX2 R11, R11 ;  /* 0x0000000b000b7308 */ /* 0x000e620000000800 */
[----:B------:R-:W-:-:S02]  /*01b0*/  IMAD.SHL.U32 R0, R10, 0x800000, RZ ;  /* 0x008000000a007824 */ /* 0x000fc400078e00ff */
[----:B0-----:R-:W-:Y:S02]  /*01c0*/  FFMA R5, -R3, R12, 1 ;  /* 0x3f80000003057423 */ /* 0x001fe4000000010c */
[----:B-1----:R-:W-:-:S04]  /*01d0*/  FMUL R0, R0, R11 ;  /* 0x0000000b00007220 */ /* 0x002fc80000400000 */
[----:B------:R-:W0:Y:S01]  /*01e0*/  FCHK P0, R0, R3 ;  /* 0x0000000300007302 */ /* 0x000e220000000000 */
[----:B------:R-:W-:-:S04]  /*01f0*/  FFMA R5, R12, R5, R12 ;  /* 0x000000050c057223 */ /* 0x000fc8000000000c */
[----:B------:R-:W-:-:S04]  /*0200*/  FFMA R4, R0, R5, RZ ;  /* 0x0000000500047223 */ /* 0x000fc800000000ff */
[----:B------:R-:W-:-:S04]  /*0210*/  FFMA R6, -R3, R4, R0 ;  /* 0x0000000403067223 */ /* 0x000fc80000000100 */
[----:B------:R-:W-:Y:S01]  /*0220*/  FFMA R7, R5, R6, R4 ;  /* 0x0000000605077223 */ /* 0x000fe20000000004 */
[----:B0-----:R-:W-:Y:S06]  /*0230*/  @!P0 BRA `(.L_x_1) ;  /* 0x00000000000c8947 */ /* 0x001fec0003800000 */
[----:B------:R-:W-:-:S07]  /*0240*/  MOV R4, 0x260 ;  /* 0x0000026000047802 */ /* 0x000fce0000000f00 */
[----:B------:R-:W-:Y:S05]  /*0250*/  CALL.REL.NOINC `($__internal_0_$__cuda_sm3x_div_rn_noftz_f32_slowpath) ;  /* 0x0000000000187944 */ /* 0x000fea0003c00000 */
[----:B------:R-:W-:-:S07]  /*0260*/  IMAD.MOV.U32 R7, RZ, RZ, R0 ;  /* 0x000000ffff077224 */ /* 0x000fce00078e0000 */
.L_x_1:
[----:B------:R-:W-:Y:S05]  /*0270*/  BSYNC.RECONVERGENT B0 ;  /* 0x0000000000007941 */ /* 0x000fea0003800200 */
.L_x_0:
[----:B------:R-:W0:Y:S02]  /*0280*/  LDC.64 R4, c[0x0][0x388] ;  /* 0x0000e200ff047b82 */ /* 0x000e240000000a00 */
[----:B0-----:R-:W-:-:S05]  /*0290*/  IMAD.WIDE R2, R2, 0x4, R4 ;  /* 0x0000000402027825 */ /* 0x001fca00078e0204 */
[----:B------:R-:W-:Y:S01]  /*02a0*/  STG.E desc[UR4][R2.64], R7 ;  /* 0x0000000702007986 */ /* 0x000fe2000c101904 */
[----:B------:R-:W-:Y:S05]  /*02b0*/  EXIT ;  /* 0x000000000000794d */ /* 0x000fea0003800000 */
        .weak           $__internal_0_$__cuda_sm3x_div_rn_noftz_f32_slowpath
        .type           $__internal_0_$__cuda_sm3x_div_rn_noftz_f32_slowpath,@function
        .size           $__internal_0_$__cuda_sm3x_div_rn_noftz_f32_slowpath,(.L_x_24 - $__internal_0_$__cuda_sm3x_div_rn_noftz_f32_slowpath)
$__internal_0_$__cuda_sm3x_div_rn_noftz_f32_slowpath:
[--C-:B------:R-:W-:Y:S01]  /*02c0*/  SHF.R.U32.HI R6, RZ, 0x17, R3.reuse ;  /* 0x00000017ff067819 */ /* 0x100fe20000011603 */
[----:B------:R-:W-:Y:S01]  /*02d0*/  BSSY.RECONVERGENT B1, `(.L_x_2) ;  /* 0x0000064000017945 */ /* 0x000fe20003800200 */
[--C-:B------:R-:W-:Y:S01]  /*02e0*/  SHF.R.U32.HI R5, RZ, 0x17, R0.reuse ;  /* 0x00000017ff057819 */ /* 0x100fe20000011600 */
[----:B------:R-:W-:Y:S01]  /*02f0*/  IMAD.MOV.U32 R7, RZ, RZ, R0 ;  /* 0x000000ffff077224 */ /* 0x000fe200078e0000 */
[----:B------:R-:W-:Y:S01]  /*0300*/  LOP3.LUT R6, R6, 0xff, RZ, 0xc0, !PT ;  /* 0x000000ff06067812 */ /* 0x000fe200078ec0ff */
[----:B------:R-:W-:Y:S01]  /*0310*/  IMAD.MOV.U32 R8, RZ, RZ, R3 ;  /* 0x000000ffff087224 */ /* 0x000fe200078e0003 */
[----:B------:R-:W-:-:S03]  /*0320*/  LOP3.LUT R5, R5, 0xff, RZ, 0xc0, !PT ;  /* 0x000000ff05057812 */ /* 0x000fc600078ec0ff */
[----:B------:R-:W-:Y:S02]  /*0330*/  VIADD R11, R6, 0xffffffff ;  /* 0xffffffff060b7836 */ /* 0x000fe40000000000 */
[----:B------:R-:W-:-:S03]  /*0340*/  VIADD R10, R5, 0xffffffff ;  /* 0xffffffff050a7836 */ /* 0x000fc60000000000 */
[----:B------:R-:W-:-:S04]  /*0350*/  ISETP.GT.U32.AND P0, PT, R11, 0xfd, PT ;  /* 0x000000fd0b00780c */ /* 0x000fc80003f04070 */
[----:B------:R-:W-:-:S13]  /*0360*/  ISETP.GT.U32.OR P0, PT, R10, 0xfd, P0 ;  /* 0x000000fd0a00780c */ /* 0x000fda0000704470 */
[----:B------:R-:W-:Y:S01]  /*0370*/  @!P0 IMAD.MOV.U32 R9, RZ, RZ, RZ ;  /* 0x000000ffff098224 */ /* 0x000fe200078e00ff */
[----:B------:R-:W-:Y:S06]  /*0380*/  @!P0 BRA `(.L_x_3) ;  /* 0x00000000005c8947 */ /* 0x000fec0003800000 */
[----:B------:R-:W-:Y:S02]  /*0390*/  FSETP.GTU.FTZ.AND P0, PT, |R0|, +INF , PT ;  /* 0x7f8000000000780b */ /* 0x000fe40003f1c200 */
[----:B------:R-:W-:-:S04]  /*03a0*/  FSETP.GTU.FTZ.AND P1, PT, |R3|, +INF , PT ;  /* 0x7f8000000300780b */ /* 0x000fc80003f3c200 */
[----:B------:R-:W-:-:S13]  /*03b0*/  PLOP3.LUT P0, PT, P0, P1, PT, 0xf8, 0x8f ;  /* 0x00000000008f781c */ /* 0x000fda0000703f70 */
[----:B------:R-:W-:Y:S05]  /*03c0*/  @P0 BRA `(.L_x_4) ;  /* 0x00000004004c0947 */ /* 0x000fea0003800000 */
[----:B------:R-:W-:-:S13]  /*03d0*/  LOP3.LUT P0, RZ, R8, 0x7fffffff, R7, 0xc8, !PT ;  /* 0x7fffffff08ff7812 */ /* 0x000fda000780c807 */
[----:B------:R-:W-:Y:S05]  /*03e0*/  @!P0 BRA `(.L_x_5) ;  /* 0x00000004003c8947 */ /* 0x000fea0003800000 */
[C---:B------:R-:W-:Y:S02]  /*03f0*/  FSETP.NEU.FTZ.AND P2, PT, |R0|.reuse, +INF , PT ;  /* 0x7f8000000000780b */ /* 0x040fe40003f5d200 */
[----:B------:R-:W-:Y:S02]  /*0400*/  FSETP.NEU.FTZ.AND P1, PT, |R3|, +INF , PT ;  /* 0x7f8000000300780b */ /* 0x000fe40003f3d200 */
[----:B------:R-:W-:-:S11]  /*0410*/  FSETP.NEU.FTZ.AND P0, PT, |R0|, +INF , PT ;  /* 0x7f8000000000780b */ /* 0x000fd60003f1d200 */
[----:B------:R-:W-:Y:S05]  /*0420*/  @!P1 BRA !P2, `(.L_x_5) ;  /* 0x00000004002c9947 */ /* 0x000fea0005000000 */
[----:B------:R-:W-:-:S04]  /*0430*/  LOP3.LUT P2, RZ, R7, 0x7fffffff, RZ, 0xc0, !PT ;  /* 0x7fffffff07ff7812 */ /* 0x000fc8000784c0ff */
[----:B------:R-:W-:-:S13]  /*0440*/  PLOP3.LUT P1, PT, P1, P2, PT, 0x2f, 0xf2 ;  /* 0x0000000000f2781c */ /* 0x000fda0000f24577 */
[----:B------:R-:W-:Y:S05]  /*0450*/  @P1 BRA `(.L_x_6) ;  /* 0x0000000400181947 */ /* 0x000fea0003800000 */
[----:B------:R-:W-:-:S04]  /*0460*/  LOP3.LUT P1, RZ, R8, 0x7fffffff, RZ, 0xc0, !PT ;  /* 0x7fffffff08ff7812 */ /* 0x000fc8000782c0ff */
[----:B------:R-:W-:-:S13]  /*0470*/  PLOP3.LUT P0, PT, P0, P1, PT, 0x2f, 0xf2 ;  /* 0x0000000000f2781c */ /* 0x000fda0000702577 */
[----:B------:R-:W-:Y:S05]  /*0480*/  @P0 BRA `(.L_x_7) ;  /* 0x0000000400000947 */ /* 0x000fea0003800000 */
[----:B------:R-:W-:Y:S02]  /*0490*/  ISETP.GE.AND P0, PT, R10, RZ, PT ;  /* 0x000000ff0a00720c */ /* 0x000fe40003f06270 */
[----:B------:R-:W-:-:S11]  /*04a0*/  ISETP.GE.AND P1, PT, R11, RZ, PT ;  /* 0x000000ff0b00720c */ /* 0x000fd60003f26270 */
[----:B------:R-:W-:Y:S02]  /*04b0*/  @P0 IMAD.MOV.U32 R9, RZ, RZ, RZ ;  /* 0x000000ffff090224 */ /* 0x000fe400078e00ff */
[----:B------:R-:W-:Y:S01]  /*04c0*/  @!P0 FFMA R7, R0, 1.84467440737095516160e+19, RZ ;  /* 0x5f80000000078823 */ /* 0x000fe200000000ff */
[----:B------:R-:W-:Y:S02]  /*04d0*/  @!P0 IMAD.MOV.U32 R9, RZ, RZ, -0x40 ;  /* 0xffffffc0ff098424 */ /* 0x000fe400078e00ff */
[----:B------:R-:W-:-:S03]  /*04e0*/  @!P1 FFMA R8, R3, 1.84467440737095516160e+19, RZ ;  /* 0x5f80000003089823 */ /* 0x000fc600000000ff */
[----:B------:R-:W-:-:S07]  /*04f0*/  @!P1 IADD3 R9, PT, PT, R9, 0x40, RZ ;  /* 0x0000004009099810 */ /* 0x000fce0007ffe0ff */
.L_x_3:
[----:B------:R-:W-:Y:S01]  /*0500*/  LEA R3, R6, 0xc0800000, 0x17 ;  /* 0xc080000006037811 */ /* 0x000fe200078eb8ff */
[----:B------:R-:W-:Y:S01]  /*0510*/  VIADD R5, R5, 0xffffff81 ;  /* 0xffffff8105057836 */ /* 0x000fe20000000000 */
[----:B------:R-:W-:Y:S03]  /*0520*/  BSSY.RECONVERGENT B2, `(.L_x_8) ;  /* 0x0000035000027945 */ /* 0x000fe60003800200 */
[----:B------:R-:W-:Y:S01]  /*0530*/  IMAD.IADD R3, R8, 0x1, -R3 ;  /* 0x0000000108037824 */ /* 0x000fe200078e0a03 */
[C---:B------:R-:W-:Y:S01]  /*0540*/  IADD3 R6, PT, PT, R5.reuse, 0x7f, -R6 ;  /* 0x0000007f05067810 */ /* 0x040fe20007ffe806 */
[----:B------:R-:W-:Y:S02]  /*0550*/  IMAD R0, R5, -0x800000, R7 ;  /* 0xff80000005007824 */ /* 0x000fe400078e0207 */
[----:B------:R-:W0:Y:S01]  /*0560*/  MUFU.RCP R8, R3 ;  /* 0x0000000300087308 */ /* 0x000e220000001000 */
[----:B------:R-:W-:Y:S01]  /*0570*/  FADD.FTZ R11, -R3, -RZ ;  /* 0x800000ff030b7221 */ /* 0x000fe20000010100 */
[----:B------:R-:W-:-:S03]  /*0580*/  IMAD.IADD R6, R6, 0x1, R9 ;  /* 0x0000000106067824 */ /* 0x000fc600078e0209 */
[----:B0-----:R-:W-:-:S04]  /*0590*/  FFMA R13, R8, R11, 1 ;  /* 0x3f800000080d7423 */ /* 0x001fc8000000000b */
[----:B------:R-:W-:-:S04]  /*05a0*/  FFMA R10, R8, R13, R8 ;  /* 0x0000000d080a7223 */ /* 0x000fc80000000008 */
[----:B------:R-:W-:-:S04]  /*05b0*/  FFMA R7, R0, R10, RZ ;  /* 0x0000000a00077223 */ /* 0x000fc800000000ff */
[----:B------:R-:W-:-:S04]  /*05c0*/  FFMA R8, R11, R7, R0 ;  /* 0x000000070b087223 */ /* 0x000fc80000000000 */
[----:B------:R-:W-:-:S04]  /*05d0*/  FFMA R7, R10, R8, R7 ;  /* 0x000000080a077223 */ /* 0x000fc80000000007 */
[----:B------:R-:W-:-:S04]  /*05e0*/  FFMA R8, R11, R7, R0 ;  /* 0x000000070b087223 */ /* 0x000fc80000000000 */
[----:B------:R-:W-:-:S05]  /*05f0*/  FFMA R0, R10, R8, R7 ;  /* 0x000000080a007223 */ /* 0x000fca0000000007 */
[----:B------:R-:W-:-:S04]  /*0600*/  SHF.R.U32.HI R3, RZ, 0x17, R0 ;  /* 0x00000017ff037819 */ /* 0x000fc80000011600 */
[----:B------:R-:W-:-:S05]  /*0610*/  LOP3.LUT R3, R3, 0xff, RZ, 0xc0, !PT ;  /* 0x000000ff03037812 */ /* 0x000fca00078ec0ff */
[----:B------:R-:W-:-:S04]  /*0620*/  IMAD.IADD R9, R3, 0x1, R6 ;  /* 0x0000000103097824 */ /* 0x000fc800078e0206 */
[----:B------:R-:W-:-:S05]  /*0630*/  VIADD R3, R9, 0xffffffff ;  /* 0xffffffff09037836 */ /* 0x000fca0000000000 */
[----:B------:R-:W-:-:S13]  /*0640*/  ISETP.GE.U32.AND P0, PT, R3, 0xfe, PT ;  /* 0x000000fe0300780c */ /* 0x000fda0003f06070 */
[----:B------:R-:W-:Y:S05]  /*0650*/  @!P0 BRA `(.L_x_9) ;  /* 0x0000000000808947 */ /* 0x000fea0003800000 */
[----:B------:R-:W-:-:S13]  /*0660*/  ISETP.GT.AND P0, PT, R9, 0xfe, PT ;  /* 0x000000fe0900780c */ /* 0x000fda0003f04270 */
[----:B------:R-:W-:Y:S05]  /*0670*/  @P0 BRA `(.L_x_10) ;  /* 0x00000000006c0947 */ /* 0x000fea0003800000 */
[----:B------:R-:W-:-:S13]  /*0680*/  ISETP.GE.AND P0, PT, R9, 0x1, PT ;  /* 0x000000010900780c */ /* 0x000fda0003f06270 */
[----:B------:R-:W-:Y:S05]  /*0690*/  @P0 BRA `(.L_x_11) ;  /* 0x0000000000740947 */ /* 0x000fea0003800000 */
[----:B------:R-:W-:Y:S02]  /*06a0*/  ISETP.GE.AND P0, PT, R9, -0x18, PT ;  /* 0xffffffe80900780c */ /* 0x000fe40003f06270 */
[----:B------:R-:W-:-:S11]  /*06b0*/  LOP3.LUT R0, R0, 0x80000000, RZ, 0xc0, !PT ;  /* 0x8000000000007812 */ /* 0x000fd600078ec0ff */
[----:B------:R-:W-:Y:S05]  /*06c0*/  @!P0 BRA `(.L_x_11) ;  /* 0x0000000000688947 */ /* 0x000fea0003800000 */
[CCC-:B------:R-:W-:Y:S01]  /*06d0*/  FFMA.RZ R3, R10.reuse, R8.reuse, R7.reuse ;  /* 0x000000080a037223 */ /* 0x1c0fe2000000c007 */
[CCC-:B------:R-:W-:Y:S01]  /*06e0*/  FFMA.RM R6, R10.reuse, R8.reuse, R7.reuse ;  /* 0x000000080a067223 */ /* 0x1c0fe20000004007 */
[C---:B------:R-:W-:Y:S02]  /*06f0*/  ISETP.NE.AND P2, PT, R9.reuse, RZ, PT ;  /* 0x000000ff0900720c */ /* 0x040fe40003f45270 */
[----:B------:R-:W-:Y:S02]  /*0700*/  ISETP.NE.AND P1, PT, R9, RZ, PT ;  /* 0x000000ff0900720c */ /* 0x000fe40003f25270 */
[----:B------:R-:W-:Y:S01]  /*0710*/  LOP3.LUT R5, R3, 0x7fffff, RZ, 0xc0, !PT ;  /* 0x007fffff03057812 */ /* 0x000fe200078ec0ff */
[----:B------:R-:W-:Y:S01]  /*0720*/  FFMA.RP R3, R10, R8, R7 ;  /* 0x000000080a037223 */ /* 0x000fe20000008007 */
[----:B------:R-:W-:Y:S01]  /*0730*/  IADD3 R8, PT, PT, R9, 0x20, RZ ;  /* 0x0000002009087810 */ /* 0x000fe20007ffe0ff */
[----:B------:R-:W-:Y:S01]  /*0740*/  IMAD.MOV R7, RZ, RZ, -R9 ;  /* 0x000000ffff077224 */ /* 0x000fe200078e0a09 */
[----:B------:R-:W-:-:S02]  /*0750*/  LOP3.LUT R5, R5, 0x800000, RZ, 0xfc, !PT ;  /* 0x0080000005057812 */ /* 0x000fc400078efcff */
[----:B------:R-:W-:Y:S02]  /*0760*/  FSETP.NEU.FTZ.AND P0, PT, R3, R6, PT ;  /* 0x000000060300720b */ /* 0x000fe40003f1d000 */
[----:B------:R-:W-:Y:S02]  /*0770*/  SHF.L.U32 R8, R5, R8, RZ ;  /* 0x0000000805087219 */ /* 0x000fe400000006ff */
[----:B------:R-:W-:Y:S02]  /*0780*/  SEL R6, R7, RZ, P2 ;  /* 0x000000ff07067207 */ /* 0x000fe40001000000 */
[----:B------:R-:W-:Y:S02]  /*0790*/  ISETP.NE.AND P1, PT, R8, RZ, P1 ;  /* 0x000000ff0800720c */ /* 0x000fe40000f25270 */
[----:B------:R-:W-:Y:S02]  /*07a0*/  SHF.R.U32.HI R6, RZ, R6, R5 ;  /* 0x00000006ff067219 */ /* 0x000fe40000011605 */
[----:B------:R-:W-:-:S02]  /*07b0*/  PLOP3.LUT P0, PT, P0, P1, PT, 0xf8, 0x8f ;  /* 0x00000000008f781c */ /* 0x000fc40000703f70 */
[----:B------:R-:W-:Y:S02]  /*07c0*/  SHF.R.U32.HI R8, RZ, 0x1, R6 ;  /* 0x00000001ff087819 */ /* 0x000fe40000011606 */
[----:B------:R-:W-:-:S04]  /*07d0*/  SEL R3, RZ, 0x1, !P0 ;  /* 0x00000001ff037807 */ /* 0x000fc80004000000 */
[----:B------:R-:W-:-:S04]  /*07e0*/  LOP3.LUT R3, R3, 0x1, R8, 0xf8, !PT ;  /* 0x0000000103037812 */ /* 0x000fc800078ef808 */
[----:B------:R-:W-:-:S05]  /*07f0*/  LOP3.LUT R3, R3, R6, RZ, 0xc0, !PT ;  /* 0x0000000603037212 */ /* 0x000fca00078ec0ff */
[----:B------:R-:W-:-:S05]  /*0800*/  IMAD.IADD R3, R8, 0x1, R3 ;  /* 0x0000000108037824 */ /* 0x000fca00078e0203 */
[----:B------:R-:W-:Y:S01]  /*0810*/  LOP3.LUT R0, R3, R0, RZ, 0xfc, !PT ;  /* 0x0000000003007212 */ /* 0x000fe200078efcff */
[----:B------:R-:W-:Y:S06]  /*0820*/  BRA `(.L_x_11) ;  /* 0x0000000000107947 */ /* 0x000fec0003800000 */
.L_x_10:
[----:B------:R-:W-:-:S04]  /*0830*/  LOP3.LUT R0, R0, 0x80000000, RZ, 0xc0, !PT ;  /* 0x8000000000007812 */ /* 0x000fc800078ec0ff */
[----:B------:R-:W-:Y:S01]  /*0840*/  LOP3.LUT R0, R0, 0x7f800000, RZ, 0xfc, !PT ;  /* 0x7f80000000007812 */ /* 0x000fe200078efcff */
[----:B------:R-:W-:Y:S06]  /*0850*/  BRA `(.L_x_11) ;  /* 0x0000000000047947 */ /* 0x000fec0003800000 */
.L_x_9:
[----:B------:R-:W-:-:S07]  /*0860*/  IMAD R0, R6, 0x800000, R0 ;  /* 0x0080000006007824 */ /* 0x000fce00078e0200 */
.L_x_11:
[----:B------:R-:W-:Y:S05]  /*0870*/  BSYNC.RECONVERGENT B2 ;  /* 0x0000000000027941 */ /* 0x000fea0003800200 */
.L_x_8:
[----:B------:R-:W-:Y:S05]  /*0880*/  BRA `(.L_x_12) ;  /* 0x0000000000207947 */ /* 0x000fea0003800000 */
.L_x_7:
[----:B------:R-:W-:-:S04]  /*0890*/  LOP3.LUT R0, R8, 0x80000000, R7, 0x48, !PT ;  /* 0x8000000008007812 */ /* 0x000fc800078e4807 */
[----:B------:R-:W-:Y:S01]  /*08a0*/  LOP3.LUT R0, R0, 0x7f800000, RZ, 0xfc, !PT ;  /* 0x7f80000000007812 */ /* 0x000fe200078efcff */
[----:B------:R-:W-:Y:S06]  /*08b0*/  BRA `(.L_x_12) ;  /* 0x0000000000147947 */ /* 0x000fec0003800000 */
.L_x_6:
[----:B------:R-:W-:Y:S01]  /*08c0*/  LOP3.LUT R0, R8, 0x80000000, R7, 0x48, !PT ;  /* 0x8000000008007812 */ /* 0x000fe200078e4807 */
[----:B------:R-:W-:Y:S06]  /*08d0*/  BRA `(.L_x_12) ;  /* 0x00000000000c7947 */ /* 0x000fec0003800000 */
.L_x_5:
[----:B------:R-:W0:Y:S01]  /*08e0*/  MUFU.RSQ R0, -QNAN ;  /* 0xffc0000000007908 */ /* 0x000e220000001400 */
[----:B------:R-:W-:Y:S05]  /*08f0*/  BRA `(.L_x_12) ;  /* 0x0000000000047947 */ /* 0x000fea0003800000 */
.L_x_4:
[----:B------:R-:W-:-:S07]  /*0900*/  FADD.FTZ R0, R0, R3 ;  /* 0x0000000300007221 */ /* 0x000fce0000010000 */
.L_x_12:
[----:B------:R-:W-:Y:S05]  /*0910*/  BSYNC.RECONVERGENT B1 ;  /* 0x0000000000017941 */ /* 0x000fea0003800200 */
.L_x_2:
[----:B------:R-:W-:-:S04]  /*0920*/  IMAD.MOV.U32 R5, RZ, RZ, 0x0 ;  /* 0x00000000ff057424 */ /* 0x000fc800078e00ff */
[----:B0-----:R-:W-:Y:S05]  /*0930*/  RET.REL.NODEC R4 `(_Z13apply_softmaxPKfPfS0_S0_i) ;  /* 0xfffffff404b07950 */ /* 0x001fea0003c3ffff */
.L_x_13:
[----:B------:R-:W-:-:S00]  /*0940*/  BRA `(.L_x_13) ;  /* 0xfffffffc00fc7947 */ /* 0x000fc0000383ffff */
[----:B------:R-:W-:-:S00]  /*0950*/  NOP ;  /* 0x0000000000007918 */ /* 0x000fc00000000000 */
        /* <DEDUP_REMOVED lines=10> */
.L_x_24:


//--------------------- .text._Z13reduce_blocksPfS_i --------------------------
	.section	.text._Z13reduce_blocksPfS_i,"ax",@progbits
	.align	128
        .global         _Z13reduce_blocksPfS_i
        .type           _Z13reduce_blocksPfS_i,@function
        .size           _Z13reduce_blocksPfS_i,(.L_x_26 - _Z13reduce_blocksPfS_i)
        .other          _Z13reduce_blocksPfS_i,@"STO_CUDA_ENTRY STV_DEFAULT"
_Z13reduce_blocksPfS_i:
.text._Z13reduce_blocksPfS_i:
[----:B------:R-:W-:Y:S01]  /*0000*/  LDC R1, c[0x0][0x37c] ;  /* 0x0000df00ff017b82 */ /* 0x000fe20000000800 */
[----:B------:R-:W0:Y:S01]  /*0010*/  S2R R3, SR_TID.X ;  /* 0x0000000000037919 */ /* 0x000e220000002100 */
[----:B------:R-:W0:Y:S06]  /*0020*/  LDCU UR4, c[0x0][0x390] ;  /* 0x00007200ff0477ac */ /* 0x000e2c0008000800 */
[----:B------:R-:W1:Y:S01]  /*0030*/  LDC.64 R6, c[0x0][0x380] ;  /* 0x0000e000ff067b82 */ /* 0x000e620000000a00 */
[----:B------:R-:W-:Y:S01]  /*0040*/  MOV R5, 0xff7fffff ;  /* 0xff7fffff00057802 */ /* 0x000fe20000000f00 */
[----:B------:R-:W2:Y:S06]  /*0050*/  LDCU.64 UR8, c[0x0][0x358] ;  /* 0x00006b00ff0877ac */ /* 0x000eac0008000a00 */
[----:B------:R-:W3:Y:S01]  /*0060*/  LDC.64 R8, c[0x0][0x388] ;  /* 0x0000e200ff087b82 */ /* 0x000ee20000000a00 */
[----:B0-----:R-:W-:-:S13]  /*0070*/  ISETP.GE.AND P0, PT, R3, UR4, PT ;  /* 0x0000000403007c0c */ /* 0x001fda000bf06270 */
[----:B-1----:R-:W-:-:S05]  /*0080*/  @!P0 IMAD.WIDE.U32 R6, R3, 0x4, R6 ;  /* 0x0000000403068825 */ /* 0x002fca00078e0006 */
[----:B--2---:R-:W2:Y:S01]  /*0090*/  @!P0 LDG.E R5, desc[UR8][R6.64] ;  /* 0x0000000806058981 */ /* 0x004ea2000c1e1900 */
[----:B------:R-:W-:Y:S02]  /*00a0*/  HFMA2 R4, -RZ, RZ, 0, 0 ;  /* 0x00000000ff047431 */ /* 0x000fe400000001ff */
[----:B---3--:R-:W-:-:S05]  /*00b0*/  @!P0 IMAD.WIDE.U32 R8, R3, 0x4, R8 ;  /* 0x0000000403088825 */ /* 0x008fca00078e0008 */
[----:B------:R-:W3:Y:S01]  /*00c0*/  @!P0 LDG.E R4, desc[UR8][R8.64] ;  /* 0x0000000808048981 */ /* 0x000ee2000c1e1900 */
[----:B------:R-:W-:Y:S01]  /*00d0*/  MOV R2, 0x3bbb989d ;  /* 0x3bbb989d00027802 */ /* 0x000fe20000000f00 */
[----:B------:R-:W-:Y:S01]  /*00e0*/  BSSY.RECONVERGENT B0, `(.L_x_14) ;  /* 0x0000082000007945 */ /* 0x000fe20003800200 */
[----:B------:R-:W-:Y:S01]  /*00f0*/  ISETP.GT.U32.AND P1, PT, R3, 0x1f, PT ;  /* 0x0000001f0300780c */ /* 0x000fe20003f24070 */
[----:B--2---:R-:W0:Y:S04]  /*0100*/  SHFL.DOWN PT, R0, R5, 0x10, 0x1f ;  /* 0x0a001f0005007f89 */ /* 0x004e2800000e0000 */
[----:B---3--:R-:W-:Y:S01]  /*0110*/  SHFL.DOWN PT, R9, R4, 0x10, 0x1f ;  /* 0x0a001f0004097f89 */ /* 0x008fe200000e0000 */
[----:B0-----:R-:W-:-:S05]  /*0120*/  FMNMX R10, R0, R5, !PT ;  /* 0x00000005000a7209 */ /* 0x001fca0007800000 */
[----:B------:R-:W-:Y:S01]  /*0130*/  FADD R13, R0, -R10 ;  /* 0x8000000a000d7221 */ /* 0x000fe20000000000 */
[----:B------:R-:W-:Y:S01]  /*0140*/  HFMA2 R0, -RZ, RZ, 3.7421875, 0 ;  /* 0x437c0000ff007431 */ /* 0x000fe200000001ff */
[----:B------:R-:W0:Y:S01]  /*0150*/  SHFL.DOWN PT, R15, R10, 0x8, 0x1f ;  /* 0x09001f000a0f7f89 */ /* 0x000e2200000e0000 */
[----:B------:R-:W-:Y:S01]  /*0160*/  FADD R7, -R10, R5 ;  /* 0x000000050a077221 */ /* 0x000fe20000000100 */
[----:B------:R-:W-:-:S04]  /*0170*/  FFMA.SAT R11, R13, R2, 0.5 ;  /* 0x3f0000000d0b7423 */ /* 0x000fc80000002002 */
[----:B------:R-:W-:Y:S01]  /*0180*/  FFMA.RM R14, R11, R0, 12582913 ;  /* 0x4b4000010b0e7423 */ /* 0x000fe20000004000 */
[----:B------:R-:W-:-:S03]  /*0190*/  FFMA.SAT R11, R7, R2, 0.5 ;  /* 0x3f000000070b7423 */ /* 0x000fc60000002002 */
[C---:B------:R-:W-:Y:S01]  /*01a0*/  FADD R6, R14.reuse, -12583039 ;  /* 0xcb40007f0e067421 */ /* 0x040fe20000000000 */
[----:B------:R-:W-:Y:S01]  /*01b0*/  FFMA.RM R11, R11, R0, 12582913 ;  /* 0x4b4000010b0b7423 */ /* 0x000fe20000004000 */
[----:B------:R-:W-:Y:S02]  /*01c0*/  SHF.L.U32 R14, R14, 0x17, RZ ;  /* 0x000000170e0e7819 */ /* 0x000fe400000006ff */
[----:B------:R-:W-:Y:S01]  /*01d0*/  FFMA R8, R13, 1.4426950216293334961, -R6 ;  /* 0x3fb8aa3b0d087823 */ /* 0x000fe20000000806 */
[C---:B------:R-:W-:Y:S01]  /*01e0*/  FADD R6, R11.reuse, -12583039 ;  /* 0xcb40007f0b067421 */ /* 0x040fe20000000000 */
[----:B------:R-:W-:Y:S02]  /*01f0*/  SHF.L.U32 R11, R11, 0x17, RZ ;  /* 0x000000170b0b7819 */ /* 0x000fe400000006ff */
[----:B------:R-:W-:Y:S01]  /*0200*/  FFMA R13, R13, 1.925963033500011079e-08, R8 ;  /* 0x32a570600d0d7823 */ /* 0x000fe20000000008 */
[----:B------:R-:W-:Y:S01]  /*0210*/  FFMA R6, R7, 1.4426950216293334961, -R6 ;  /* 0x3fb8aa3b07067823 */ /* 0x000fe20000000806 */
[----:B0-----:R-:W-:-:S03]  /*0220*/  FMNMX R5, R10, R15, !PT ;  /* 0x0000000f0a057209 */ /* 0x001fc60007800000 */
[----:B------:R-:W-:Y:S01]  /*0230*/  FFMA R8, R7, 1.925963033500011079e-08, R6 ;  /* 0x32a5706007087823 */ /* 0x000fe20000000006 */
[----:B------:R-:W0:Y:S01]  /*0240*/  MUFU.EX2 R13, R13 ;  /* 0x0000000d000d7308 */ /* 0x000e220000000800 */
[--C-:B------:R-:W-:Y:S01]  /*0250*/  FADD R19, R15, -R5.reuse ;  /* 0x800000050f137221 */ /* 0x100fe20000000000 */
[----:B------:R-:W-:Y:S01]  /*0260*/  FADD R15, R10, -R5 ;  /* 0x800000050a0f7221 */ /* 0x000fe20000000000 */
[----:B------:R-:W1:Y:S02]  /*0270*/  SHFL.DOWN PT, R6, R5, 0x4, 0x1f ;  /* 0x08801f0005067f89 */ /* 0x000e6400000e0000 */
[-C--:B------:R-:W-:Y:S01]  /*0280*/  FFMA.SAT R7, R19, R2.reuse, 0.5 ;  /* 0x3f00000013077423 */ /* 0x080fe20000002002 */
[----:B------:R-:W-:Y:S02]  /*0290*/  FFMA.SAT R17, R15, R2, 0.5 ;  /* 0x3f0000000f117423 */ /* 0x000fe40000002002 */
[----:B------:R2:W3:Y:S01]  /*02a0*/  MUFU.EX2 R12, R8 ;  /* 0x00000008000c7308 */ /* 0x0004e20000000800 */
[----:B------:R-:W-:-:S04]  /*02b0*/  FFMA.RM R7, R7, R0, 12582913 ;  /* 0x4b40000107077423 */ /* 0x000fc80000004000 */
[C---:B------:R-:W-:Y:S01]  /*02c0*/  FADD R10, R7.reuse, -12583039 ;  /* 0xcb40007f070a7421 */ /* 0x040fe20000000000 */
[----:B------:R-:W-:Y:S01]  /*02d0*/  SHF.L.U32 R7, R7, 0x17, RZ ;  /* 0x0000001707077819 */ /* 0x000fe200000006ff */
[----:B--2---:R-:W-:Y:S01]  /*02e0*/  FFMA.RM R8, R17, R0, 12582913 ;  /* 0x4b40000111087423 */ /* 0x004fe20000004000 */
[----:B0-----:R-:W-:Y:S01]  /*02f0*/  FMUL R14, R14, R13 ;  /* 0x0000000d0e0e7220 */ /* 0x001fe20000400000 */
[----:B------:R-:W-:-:S03]  /*0300*/  FFMA R16, R19, 1.4426950216293334961, -R10 ;  /* 0x3fb8aa3b13107823 */ /* 0x000fc6000000080a */
[----:B------:R-:W-:Y:S01]  /*0310*/  FMUL R10, R9, R14 ;  /* 0x0000000e090a7220 */ /* 0x000fe20000400000 */
[----:B------:R-:W-:Y:S01]  /*0320*/  FFMA R16, R19, 1.925963033500011079e-08, R16 ;  /* 0x32a5706013107823 */ /* 0x000fe20000000010 */
[----:B---3--:R-:W-:Y:S01]  /*0330*/  FMUL R11, R11, R12 ;  /* 0x0000000c0b0b7220 */ /* 0x008fe20000400000 */
[C---:B------:R-:W-:Y:S01]  /*0340*/  FADD R12, R8.reuse, -12583039 ;  /* 0xcb40007f080c7421 */ /* 0x040fe20000000000 */
[----:B------:R-:W-:Y:S02]  /*0350*/  SHF.L.U32 R8, R8, 0x17, RZ ;  /* 0x0000001708087819 */ /* 0x000fe400000006ff */
[----:B------:R-:W-:Y:S01]  /*0360*/  FFMA R10, R11, R4, R10 ;  /* 0x000000040b0a7223 */ /* 0x000fe2000000000a */
[----:B------:R-:W-:Y:S01]  /*0370*/  FFMA R12, R15, 1.4426950216293334961, -R12 ;  /* 0x3fb8aa3b0f0c7823 */ /* 0x000fe2000000080c */
[----:B------:R-:W0:Y:S01]  /*0380*/  MUFU.EX2 R16, R16 ;  /* 0x0000001000107308 */ /* 0x000e220000000800 */
[----:B-1----:R-:W-:Y:S02]  /*0390*/  FMNMX R4, R5, R6, !PT ;  /* 0x0000000605047209 */ /* 0x002fe40007800000 */
[----:B------:R-:W-:-:S02]  /*03a0*/  FFMA R15, R15, 1.925963033500011079e-08, R12 ;  /* 0x32a570600f0f7823 */ /* 0x000fc4000000000c */
[----:B------:R-:W1:Y:S01]  /*03b0*/  SHFL.DOWN PT, R12, R10, 0x8, 0x1f ;  /* 0x09001f000a0c7f89 */ /* 0x000e6200000e0000 */
[--C-:B------:R-:W-:Y:S01]  /*03c0*/  FADD R19, R6, -R4.reuse ;  /* 0x8000000406137221 */ /* 0x100fe20000000000 */
[----:B------:R-:W-:Y:S02]  /*03d0*/  FADD R11, R5, -R4 ;  /* 0x80000004050b7221 */ /* 0x000fe40000000000 */
[----:B------:R-:W2:Y:S01]  /*03e0*/  MUFU.EX2 R15, R15 ;  /* 0x0000000f000f7308 */ /* 0x000ea20000000800 */
[----:B------:R-:W3:Y:S01]  /*03f0*/  SHFL.DOWN PT, R9, R4, 0x2, 0x1f ;  /* 0x08401f0004097f89 */ /* 0x000ee200000e0000 */
[-C--:B------:R-:W-:Y:S01]  /*0400*/  FFMA.SAT R13, R19, R2.reuse, 0.5 ;  /* 0x3f000000130d7423 */ /* 0x080fe20000002002 */
[----:B------:R-:W-:-:S03]  /*0410*/  FFMA.SAT R17, R11, R2, 0.5 ;  /* 0x3f0000000b117423 */ /* 0x000fc60000002002 */
[----:B------:R-:W-:Y:S01]  /*0420*/  FFMA.RM R5, R13, R0, 12582913 ;  /* 0x4b4000010d057423 */ /* 0x000fe20000004000 */
[----:B0-----:R-:W-:Y:S01]  /*0430*/  FMUL R13, R7, R16 ;  /* 0x00000010070d7220 */ /* 0x001fe20000400000 */
[----:B------:R-:W-:Y:S02]  /*0440*/  FFMA.RM R7, R17, R0, 12582913 ;  /* 0x4b40000111077423 */ /* 0x000fe40000004000 */
[C---:B------:R-:W-:Y:S01]  /*0450*/  FADD R6, R5.reuse, -12583039 ;  /* 0xcb40007f05067421 */ /* 0x040fe20000000000 */
[----:B------:R-:W-:Y:S01]  /*0460*/  SHF.L.U32 R5, R5, 0x17, RZ ;  /* 0x0000001705057819 */ /* 0x000fe200000006ff */
[----:B--2---:R-:W-:Y:S02]  /*0470*/  FMUL R15, R8, R15 ;  /* 0x0000000f080f7220 */ /* 0x004fe40000400000 */
[----:B------:R-:W-:Y:S01]  /*0480*/  FFMA R8, R19, 1.4426950216293334961, -R6 ;  /* 0x3fb8aa3b13087823 */ /* 0x000fe20000000806 */
[C---:B------:R-:W-:Y:S01]  /*0490*/  FADD R6, R7.reuse, -12583039 ;  /* 0xcb40007f07067421 */ /* 0x040fe20000000000 */
[----:B-1----:R-:W-:Y:S01]  /*04a0*/  FMUL R13, R12, R13 ;  /* 0x0000000d0c0d7220 */ /* 0x002fe20000400000 */
[----:B------:R-:W-:Y:S01]  /*04b0*/  SHF.L.U32 R7, R7, 0x17, RZ ;  /* 0x0000001707077819 */ /* 0x000fe200000006ff */
[----:B------:R-:W-:Y:S01]  /*04c0*/  FFMA R19, R19, 1.925963033500011079e-08, R8 ;  /* 0x32a5706013137823 */ /* 0x000fe20000000008 */
[----:B------:R-:W-:Y:S01]  /*04d0*/  FFMA R6, R11, 1.4426950216293334961, -R6 ;  /* 0x3fb8aa3b0b067823 */ /* 0x000fe20000000806 */
[----:B------:R-:W-:-:S02]  /*04e0*/  FFMA R10, R10, R15, R13 ;  /* 0x0000000f0a0a7223 */ /* 0x000fc4000000000d */
[----:B------:R-:W0:Y:S01]  /*04f0*/  MUFU.EX2 R14, R19 ;  /* 0x00000013000e7308 */ /* 0x000e220000000800 */
[----:B------:R-:W-:Y:S01]  /*0500*/  FFMA R11, R11, 1.925963033500011079e-08, R6 ;  /* 0x32a570600b0b7823 */ /* 0x000fe20000000006 */
[C---:B---3--:R-:W-:Y:S01]  /*0510*/  FMNMX R6, R4.reuse, R9, !PT ;  /* 0x0000000904067209 */ /* 0x048fe20007800000 */
[----:B------:R-:W1:Y:S04]  /*0520*/  SHFL.DOWN PT, R8, R10, 0x4, 0x1f ;  /* 0x08801f000a087f89 */ /* 0x000e6800000e0000 */
[--C-:B------:R-:W-:Y:S01]  /*0530*/  FADD R21, R9, -R6.reuse ;  /* 0x8000000609157221 */ /* 0x100fe20000000000 */
[----:B------:R-:W2:Y:S01]  /*0540*/  MUFU.EX2 R12, R11 ;  /* 0x0000000b000c7308 */ /* 0x000ea20000000800 */
[----:B------:R-:W-:Y:S01]  /*0550*/  FADD R15, R4, -R6 ;  /* 0x80000006040f7221 */ /* 0x000fe20000000000 */
[----:B------:R-:W3:Y:S01]  /*0560*/  SHFL.DOWN PT, R9, R6, 0x1, 0x1f ;  /* 0x08201f0006097f89 */ /* 0x000ee200000e0000 */
[----:B------:R-:W-:-:S02]  /*0570*/  FFMA.SAT R13, R21, R2, 0.5 ;  /* 0x3f000000150d7423 */ /* 0x000fc40000002002 */
[----:B------:R-:W-:Y:S02]  /*0580*/  FFMA.SAT R17, R15, R2, 0.5 ;  /* 0x3f0000000f117423 */ /* 0x000fe40000002002 */
[----:B------:R-:W-:Y:S01]  /*0590*/  FFMA.RM R4, R13, R0, 12582913 ;  /* 0x4b4000010d047423 */ /* 0x000fe20000004000 */
[----:B0-----:R-:W-:Y:S01]  /*05a0*/  FMUL R13, R5, R14 ;  /* 0x0000000e050d7220 */ /* 0x001fe20000400000 */
[----:B------:R-:W-:Y:S02]  /*05b0*/  FFMA.RM R5, R17, R0, 12582913 ;  /* 0x4b40000111057423 */ /* 0x000fe40000004000 */
[C---:B------:R-:W-:Y:S01]  /*05c0*/  FADD R16, R4.reuse, -12583039 ;  /* 0xcb40007f04107421 */ /* 0x040fe20000000000 */
[----:B------:R-:W-:-:S03]  /*05d0*/  SHF.L.U32 R4, R4, 0x17, RZ ;  /* 0x0000001704047819 */ /* 0x000fc600000006ff */
[----:B------:R-:W-:Y:S01]  /*05e0*/  FFMA R16, R21, 1.4426950216293334961, -R16 ;  /* 0x3fb8aa3b15107823 */ /* 0x000fe20000000810 */
[----:B--2---:R-:W-:Y:S01]  /*05f0*/  FMUL R7, R7, R12 ;  /* 0x0000000c07077220 */ /* 0x004fe20000400000 */
[----:B-1----:R-:W-:Y:S01]  /*0600*/  FMUL R13, R8, R13 ;  /* 0x0000000d080d7220 */ /* 0x002fe20000400000 */
[----:B------:R-:W-:Y:S01]  /*0610*/  FADD R8, R5, -12583039 ;  /* 0xcb40007f05087421 */ /* 0x000fe20000000000 */
[----:B------:R-:W-:Y:S01]  /*0620*/  FFMA R16, R21, 1.925963033500011079e-08, R16 ;  /* 0x32a5706015107823 */ /* 0x000fe20000000010 */
[----:B------:R-:W-:Y:S01]  /*0630*/  SHF.L.U32 R5, R5, 0x17, RZ ;  /* 0x0000001705057819 */ /* 0x000fe200000006ff */
[----:B------:R-:W-:Y:S01]  /*0640*/  FFMA R10, R10, R7, R13 ;  /* 0x000000070a0a7223 */ /* 0x000fe2000000000d */
[C---:B------:R-:W-:Y:S01]  /*0650*/  FFMA R8, R15.reuse, 1.4426950216293334961, -R8 ;  /* 0x3fb8aa3b0f087823 */ /* 0x040fe20000000808 */
[----:B------:R-:W0:Y:S01]  /*0660*/  MUFU.EX2 R11, R16 ;  /* 0x00000010000b7308 */ /* 0x000e220000000800 */
[----:B---3--:R-:W-:Y:S02]  /*0670*/  FMNMX R7, R6, R9, !PT ;  /* 0x0000000906077209 */ /* 0x008fe40007800000 */
[----:B------:R-:W-:-:S02]  /*0680*/  FFMA R15, R15, 1.925963033500011079e-08, R8 ;  /* 0x32a570600f0f7823 */ /* 0x000fc40000000008 */
[----:B------:R-:W1:Y:S01]  /*0690*/  SHFL.DOWN PT, R8, R10, 0x2, 0x1f ;  /* 0x08401f000a087f89 */ /* 0x000e6200000e0000 */
[--C-:B------:R-:W-:Y:S01]  /*06a0*/  FADD R17, R9, -R7.reuse ;  /* 0x8000000709117221 */ /* 0x100fe20000000000 */
[----:B------:R-:W-:Y:S01]  /*06b0*/  FADD R9, R6, -R7 ;  /* 0x8000000706097221 */ /* 0x000fe20000000000 */
[----:B------:R-:W2:Y:S02]  /*06c0*/  MUFU.EX2 R12, R15 ;  /* 0x0000000f000c7308 */ /* 0x000ea40000000800 */
[----:B------:R-:W-:-:S04]  /*06d0*/  FFMA.SAT R13, R17, R2, 0.5 ;  /* 0x3f000000110d7423 */ /* 0x000fc80000002002 */
[----:B------:R-:W-:Y:S01]  /*06e0*/  FFMA.RM R6, R13, R0, 12582913 ;  /* 0x4b4000010d067423 */ /* 0x000fe20000004000 */
[----:B------:R-:W-:Y:S01]  /*06f0*/  FFMA.SAT R13, R9, R2, 0.5 ;  /* 0x3f000000090d7423 */ /* 0x000fe20000002002 */
[----:B0-----:R-:W-:Y:S02]  /*0700*/  FMUL R11, R4, R11 ;  /* 0x0000000b040b7220 */ /* 0x001fe40000400000 */
[C---:B------:R-:W-:Y:S01]  /*0710*/  FADD R14, R6.reuse, -12583039 ;  /* 0xcb40007f060e7421 */ /* 0x040fe20000000000 */
[----:B------:R-:W-:Y:S01]  /*0720*/  FFMA.RM R13, R13, R0, 12582913 ;  /* 0x4b4000010d0d7423 */ /* 0x000fe20000004000 */
[----:B------:R-:W-:Y:S02]  /*0730*/  SHF.L.U32 R6, R6, 0x17, RZ ;  /* 0x0000001706067819 */ /* 0x000fe400000006ff */
[----:B------:R-:W-:Y:S01]  /*0740*/  FFMA R14, R17, 1.4426950216293334961, -R14 ;  /* 0x3fb8aa3b110e7823 */ /* 0x000fe2000000080e */
[C---:B------:R-:W-:Y:S01]  /*0750*/  FADD R4, R13.reuse, -12583039 ;  /* 0xcb40007f0d047421 */ /* 0x040fe20000000000 */
[----:B------:R-:W-:Y:S01]  /*0760*/  SHF.L.U32 R13, R13, 0x17, RZ ;  /* 0x000000170d0d7819 */ /* 0x000fe200000006ff */
[----:B--2---:R-:W-:Y:S01]  /*0770*/  FMUL R5, R5, R12 ;  /* 0x0000000c05057220 */ /* 0x004fe20000400000 */
[----:B------:R-:W-:Y:S01]  /*0780*/  FFMA R14, R17, 1.925963033500011079e-08, R14 ;  /* 0x32a57060110e7823 */ /* 0x000fe2000000000e */
[----:B------:R-:W-:Y:S01]  /*0790*/  FFMA R4, R9, 1.4426950216293334961, -R4 ;  /* 0x3fb8aa3b09047823 */ /* 0x000fe20000000804 */
[----:B-1----:R-:W-:-:S03]  /*07a0*/  FMUL R11, R8, R11 ;  /* 0x0000000b080b7220 */ /* 0x002fc60000400000 */
[----:B------:R-:W-:Y:S01]  /*07b0*/  FFMA R9, R9, 1.925963033500011079e-08, R4 ;  /* 0x32a5706009097823 */ /* 0x000fe20000000004 */
[----:B------:R-:W-:Y:S01]  /*07c0*/  LOP3.LUT R4, R3, 0x1f, RZ, 0xc0, !PT ;  /* 0x0000001f03047812 */ /* 0x000fe200078ec0ff */
[----:B------:R-:W-:Y:S02]  /*07d0*/  FFMA R5, R10, R5, R11 ;  /* 0x000000050a057223 */ /* 0x000fe4000000000b */
[----:B------:R-:W0:Y:S01]  /*07e0*/  MUFU.EX2 R11, R14 ;  /* 0x0000000e000b7308 */ /* 0x000e220000000800 */
[----:B------:R-:W-:Y:S02]  /*07f0*/  ISETP.NE.AND P0, PT, R4, RZ, PT ;  /* 0x000000ff0400720c */ /* 0x000fe40003f05270 */
[----:B------:R-:W1:Y:S05]  /*0800*/  SHFL.DOWN PT, R8, R5, 0x1, 0x1f ;  /* 0x08201f0005087f89 */ /* 0x000e6a00000e0000 */
[----:B------:R-:W2:Y:S01]  /*0810*/  MUFU.EX2 R10, R9 ;  /* 0x00000009000a7308 */ /* 0x000ea20000000800 */
[----:B0-----:R-:W-:Y:S01]  /*0820*/  FMUL R11, R6, R11 ;  /* 0x0000000b060b7220 */ /* 0x001fe20000400000 */
[----:B--2---:R-:W-:-:S03]  /*0830*/  FMUL R10, R13, R10 ;  /* 0x0000000a0d0a7220 */ /* 0x004fc60000400000 */
[----:B-1----:R-:W-:-:S04]  /*0840*/  FMUL R8, R8, R11 ;  /* 0x0000000b08087220 */ /* 0x002fc80000400000 */
[----:B------:R-:W-:Y:S01]  /*0850*/  FFMA R5, R5, R10, R8 ;  /* 0x0000000a05057223 */ /* 0x000fe20000000008 */
[----:B------:R-:W-:Y:S06]  /*0860*/  @P0 BRA `(.L_x_15) ;  /* 0x0000000000240947 */ /* 0x000fec0003800000 */
[----:B------:R-:W0:Y:S01]  /*0870*/  S2UR UR6, SR_CgaCtaId ;  /* 0x00000000000679c3 */ /* 0x000e220000008800 */
[----:B------:R-:W-:Y:S01]  /*0880*/  UMOV UR4, 0x400 ;  /* 0x0000040000047882 */ /* 0x000fe20000000000 */
[----:B------:R-:W-:Y:S01]  /*0890*/  SHF.R.U32.HI R3, RZ, 0x3, R3 ;  /* 0x00000003ff037819 */ /* 0x000fe20000011603 */
[----:B------:R-:W-:-:S03]  /*08a0*/  UIADD3 UR5, UPT, UPT, UR4, 0x20, URZ ;  /* 0x0000002004057890 */ /* 0x000fc6000fffe0ff */
[----:B------:R-:W-:Y:S01]  /*08b0*/  LOP3.LUT R6, R3, 0x7c, RZ, 0xc0, !PT ;  /* 0x0000007c03067812 */ /* 0x000fe200078ec0ff */
[----:B0-----:R-:W-:Y:S02]  /*08c0*/  ULEA UR4, UR6, UR4, 0x18 ;  /* 0x0000000406047291 */ /* 0x001fe4000f8ec0ff */
[----:B------:R-:W-:-:S07]  /*08d0*/  ULEA UR5, UR6, UR5, 0x18 ;  /* 0x0000000506057291 */ /* 0x000fce000f8ec0ff */
[----:B------:R0:W-:Y:S04]  /*08e0*/  STS [R6+UR4], R7 ;  /* 0x0000000706007988 */ /* 0x0001e80008000804 */
[----:B------:R0:W-:Y:S02]  /*08f0*/  STS [R6+UR5], R5 ;  /* 0x0000000506007988 */ /* 0x0001e40008000805 */
.L_x_15:
[----:B------:R-:W-:Y:S05]  /*0900*/  BSYNC.RECONVERGENT B0 ;  /* 0x0000000000007941 */ /* 0x000fea0003800200 */
.L_x_14:
[----:B------:R-:W-:Y:S06]  /*0910*/  BAR.SYNC.DEFER_BLOCKING 0x0 ;  /* 0x0000000000007b1d */ /* 0x000fec0000010000 */
[----:B------:R-:W-:Y:S05]  /*0920*/  @P1 EXIT ;  /* 0x000000000000194d */ /* 0x000fea0003800000 */
[----:B------:R-:W-:Y:S01]  /*0930*/  ISETP.GT.U32.AND P1, PT, R4, 0x7, PT ;  /* 0x000000070400780c */ /* 0x000fe20003f24070 */
[----:B------:R-:W-:Y:S01]  /*0940*/  BSSY.RECONVERGENT B0, `(.L_x_16) ;  /* 0x000000d000007945 */ /* 0x000fe20003800200 */
[----:B------:R-:W-:Y:S02]  /*0950*/  MOV R3, RZ ;  /* 0x000000ff00037202 */ /* 0x000fe40000000f00 */
[----:B0-----:R-:W-:-:S09]  /*0960*/  MOV R5, 0xff7fffff ;  /* 0xff7fffff00057802 */ /* 0x001fd20000000f00 */
[----:B------:R-:W-:Y:S05]  /*0970*/  @P1 BRA `(.L_x_17) ;  /* 0x0000000000241947 */ /* 0x000fea0003800000 */
[----:B------:R-:W0:Y:S01]  /*0980*/  S2UR UR5, SR_CgaCtaId ;  /* 0x00000000000579c3 */ /* 0x000e220000008800 */
[----:B------:R-:W-:Y:S02]  /*0990*/  UMOV UR4, 0x400 ;  /* 0x0000040000047882 */ /* 0x000fe40000000000 */
[----:B------:R-:W-:Y:S02]  /*09a0*/  UIADD3 UR6, UPT, UPT, UR4, 0x20, URZ ;  /* 0x0000002004067890 */ /* 0x000fe4000fffe0ff */
[----:B0-----:R-:W-:Y:S02]  /*09b0*/  ULEA UR4, UR5, UR4, 0x18 ;  /* 0x0000000405047291 */ /* 0x001fe4000f8ec0ff */
[----:B------:R-:W-:-:S04]  /*09c0*/  ULEA UR6, UR5, UR6, 0x18 ;  /* 0x0000000605067291 */ /* 0x000fc8000f8ec0ff */
[C---:B------:R-:W-:Y:S02]  /*09d0*/  LEA R5, R4.reuse, UR4, 0x2 ;  /* 0x0000000404057c11 */ /* 0x040fe4000f8e10ff */
[----:B------:R-:W-:-:S04]  /*09e0*/  LEA R3, R4, UR6, 0x2 ;  /* 0x0000000604037c11 */ /* 0x000fc8000f8e10ff */
[----:B------:R-:W0:Y:S04]  /*09f0*/  LDS R5, [R5] ;  /* 0x0000000005057984 */ /* 0x000e280000000800 */
[----:B------:R-:W1:Y:S02]  /*0a00*/  LDS R3, [R3] ;  /* 0x0000000003037984 */ /* 0x000e640000000800 */
.L_x_17:
[----:B------:R-:W-:Y:S05]  /*0a10*/  BSYNC.RECONVERGENT B0 ;  /* 0x0000000000007941 */ /* 0x000fea0003800200 */
.L_x_16:
[----:B0-----:R-:W0:Y:S02]  /*0a20*/  SHFL.DOWN PT, R4, R5, 0x10, 0x1f ;  /* 0x0a001f0005047f89 */ /* 0x001e2400000e0000 */
[----:B0-----:R-:W-:-:S05]  /*0a30*/  FMNMX R7, R4, R5, !PT ;  /* 0x0000000504077209 */ /* 0x001fca0007800000 */
[----:B------:R-:W-:Y:S01]  /*0a40*/  FADD R13, R4, -R7 ;  /* 0x80000007040d7221 */ /* 0x000fe20000000000 */
[----:B------:R-:W0:Y:S01]  /*0a50*/  SHFL.DOWN PT, R14, R7, 0x8, 0x1f ;  /* 0x09001f00070e7f89 */ /* 0x000e2200000e0000 */
[----:B------:R-:W-:Y:S02]  /*0a60*/  FADD R9, -R7, R5 ;  /* 0x0000000507097221 */ /* 0x000fe40000000100 */
[----:B------:R-:W-:-:S04]  /*0a70*/  FFMA.SAT R11, R13, R2, 0.5 ;  /* 0x3f0000000d0b7423 */ /* 0x000fc80000002002 */
[----:B------:R-:W-:Y:S01]  /*0a80*/  FFMA.RM R6, R11, R0, 12582913 ;  /* 0x4b4000010b067423 */ /* 0x000fe20000004000 */
[----:B------:R-:W-:-:S03]  /*0a90*/  FFMA.SAT R11, R9, R2, 0.5 ;  /* 0x3f000000090b7423 */ /* 0x000fc60000002002 */
[----:B------:R-:W-:Y:S01]  /*0aa0*/  FADD R4, R6, -12583039 ;  /* 0xcb40007f06047421 */ /* 0x000fe20000000000 */
[----:B------:R-:W-:-:S03]  /*0ab0*/  FFMA.RM R11, R11, R0, 12582913 ;  /* 0x4b4000010b0b7423 */ /* 0x000fc60000004000 */
[----:B------:R-:W-:Y:S01]  /*0ac0*/  FFMA R8, R13, 1.4426950216293334961, -R4 ;  /* 0x3fb8aa3b0d087823 */ /* 0x000fe20000000804 */
[C---:B------:R-:W-:Y:S01]  /*0ad0*/  FADD R4, R11.reuse, -12583039 ;  /* 0xcb40007f0b047421 */ /* 0x040fe20000000000 */
[----:B------:R-:W-:Y:S02]  /*0ae0*/  SHF.L.U32 R11, R11, 0x17, RZ ;  /* 0x000000170b0b7819 */ /* 0x000fe400000006ff */
[----:B------:R-:W-:Y:S01]  /*0af0*/  FFMA R13, R13, 1.925963033500011079e-08, R8 ;  /* 0x32a570600d0d7823 */ /* 0x000fe20000000008 */
[C---:B------:R-:W-:Y:S01]  /*0b00*/  FFMA R4, R9.reuse, 1.4426950216293334961, -R4 ;  /* 0x3fb8aa3b09047823 */ /* 0x040fe20000000804 */
[----:B-1----:R-:W1:Y:S02]  /*0b10*/  SHFL.DOWN PT, R8, R3, 0x10, 0x1f ;  /* 0x0a001f0003087f89 */ /* 0x002e6400000e0000 */
[----:B------:R-:W2:Y:S01]  /*0b20*/  MUFU.EX2 R12, R13 ;  /* 0x0000000d000c7308 */ /* 0x000ea20000000800 */
[----:B------:R-:W-:Y:S01]  /*0b30*/  FFMA R9, R9, 1.925963033500011079e-08, R4 ;  /* 0x32a5706009097823 */ /* 0x000fe20000000004 */
[----:B0-----:R-:W-:-:S05]  /*0b40*/  FMNMX R4, R7, R14, !PT ;  /* 0x0000000e07047209 */ /* 0x001fca0007800000 */
[--C-:B------:R-:W-:Y:S01]  /*0b50*/  FADD R19, R14, -R4.reuse ;  /* 0x800000040e137221 */ /* 0x100fe20000000000 */
[----:B------:R-:W0:Y:S01]  /*0b60*/  MUFU.EX2 R10, R9 ;  /* 0x00000009000a7308 */ /* 0x000e220000000800 */
[----:B------:R-:W-:Y:S01]  /*0b70*/  FADD R15, R7, -R4 ;  /* 0x80000004070f7221 */ /* 0x000fe20000000000 */
[----:B------:R-:W3:Y:S01]  /*0b80*/  SHFL.DOWN PT, R5, R4, 0x4, 0x1f ;  /* 0x08801f0004057f89 */ /* 0x000ee200000e0000 */
[----:B------:R-:W-:Y:S01]  /*0b90*/  FFMA.SAT R17, R19, R2, 0.5 ;  /* 0x3f00000013117423 */ /* 0x000fe20000002002 */
[----:B------:R-:W-:-:S03]  /*0ba0*/  SHF.L.U32 R7, R6, 0x17, RZ ;  /* 0x0000001706077819 */ /* 0x000fc600000006ff */
[----:B------:R-:W-:Y:S01]  /*0bb0*/  FFMA.RM R6, R17, R0, 12582913 ;  /* 0x4b40000111067423 */ /* 0x000fe20000004000 */
[----:B------:R-:W-:Y:S01]  /*0bc0*/  FFMA.SAT R17, R15, R2, 0.5 ;  /* 0x3f0000000f117423 */ /* 0x000fe20000002002 */
[----:B--2---:R-:W-:Y:S02]  /*0bd0*/  FMUL R13, R7, R12 ;  /* 0x0000000c070d7220 */ /* 0x004fe40000400000 */
[C---:B------:R-:W-:Y:S01]  /*0be0*/  FADD R14, R6.reuse, -12583039 ;  /* 0xcb40007f060e7421 */ /* 0x040fe20000000000 */
[----:B------:R-:W-:Y:S01]  /*0bf0*/  FFMA.RM R7, R17, R0, 12582913 ;  /* 0x4b40000111077423 */ /* 0x000fe20000004000 */
[----:B------:R-:W-:Y:S01]  /*0c00*/  SHF.L.U32 R6, R6, 0x17, RZ ;  /* 0x0000001706067819 */ /* 0x000fe200000006ff */
[----:B-1----:R-:W-:Y:S01]  /*0c10*/  FMUL R13, R8, R13 ;  /* 0x0000000d080d7220 */ /* 0x002fe20000400000 */
[----:B------:R-:W-:Y:S01]  /*0c20*/  FFMA R14, R19, 1.4426950216293334961, -R14 ;  /* 0x3fb8aa3b130e7823 */ /* 0x000fe2000000080e */
[----:B------:R-:W-:Y:S01]  /*0c30*/  FADD R12, R7, -12583039 ;  /* 0xcb40007f070c7421 */ /* 0x000fe20000000000 */
[----:B0-----:R-:W-:Y:S01]  /*0c40*/  FMUL R10, R11, R10 ;  /* 0x0000000a0b0a7220 */ /* 0x001fe20000400000 */
[----:B------:R-:W-:Y:S01]  /*0c50*/  SHF.L.U32 R7, R7, 0x17, RZ ;  /* 0x0000001707077819 */ /* 0x000fe200000006ff */
[----:B------:R-:W-:Y:S01]  /*0c60*/  FFMA R14, R19, 1.925963033500011079e-08, R14 ;  /* 0x32a57060130e7823 */ /* 0x000fe2000000000e */
[----:B------:R-:W-:Y:S01]  /*0c70*/  FFMA R12, R15, 1.4426950216293334961, -R12 ;  /* 0x3fb8aa3b0f0c7823 */ /* 0x000fe2000000080c */
[----:B------:R-:W-:-:S02]  /*0c80*/  FFMA R8, R10, R3, R13 ;  /* 0x000000030a087223 */ /* 0x000fc4000000000d */
[----:B------:R-:W0:Y:S01]  /*0c90*/  MUFU.EX2 R11, R14 ;  /* 0x0000000e000b7308 */ /* 0x000e220000000800 */
[----:B------:R-:W-:Y:S02]  /*0ca0*/  FFMA R12, R15, 1.925963033500011079e-08, R12 ;  /* 0x32a570600f0c7823 */ /* 0x000fe4000000000c */
[----:B------:R-:W1:Y:S01]  /*0cb0*/  SHFL.DOWN PT, R9, R8, 0x8, 0x1f ;  /* 0x09001f0008097f89 */ /* 0x000e6200000e0000 */
[----:B---3--:R-:W-:-:S04]  /*0cc0*/  FMNMX R3, R4, R5, !PT ;  /* 0x0000000504037209 */ /* 0x008fc80007800000 */
[----:B------:R-:W2:Y:S01]  /*0cd0*/  MUFU.EX2 R12, R12 ;  /* 0x0000000c000c7308 */ /* 0x000ea20000000800 */
[--C-:B------:R-:W-:Y:S01]  /*0ce0*/  FADD R15, R5, -R3.reuse ;  /* 0x80000003050f7221 */ /* 0x100fe20000000000 */
[----:B------:R-:W3:Y:S01]  /*0cf0*/  SHFL.DOWN PT, R10, R3, 0x2, 0x1f ;  /* 0x08401f00030a7f89 */ /* 0x000ee200000e0000 */
[----:B------:R-:W-:Y:S02]  /*0d00*/  FADD R5, R4, -R3 ;  /* 0x8000000304057221 */ /* 0x000fe40000000000 */
[----:B------:R-:W-:-:S04]  /*0d10*/  FFMA.SAT R13, R15, R2, 0.5 ;  /* 0x3f0000000f0d7423 */ /* 0x000fc80000002002 */
[----:B------:R-:W-:Y:S01]  /*0d20*/  FFMA.RM R4, R13, R0, 12582913 ;  /* 0x4b4000010d047423 */ /* 0x000fe20000004000 */
[----:B------:R-:W-:Y:S01]  /*0d30*/  FFMA.SAT R13, R5, R2, 0.5 ;  /* 0x3f000000050d7423 */ /* 0x000fe20000002002 */
[----:B0-----:R-:W-:Y:S02]  /*0d40*/  FMUL R6, R6, R11 ;  /* 0x0000000b06067220 */ /* 0x001fe40000400000 */
[C---:B------:R-:W-:Y:S01]  /*0d50*/  FADD R14, R4.reuse, -12583039 ;  /* 0xcb40007f040e7421 */ /* 0x040fe20000000000 */
[----:B------:R-:W-:Y:S01]  /*0d60*/  SHF.L.U32 R4, R4, 0x17, RZ ;  /* 0x0000001704047819 */ /* 0x000fe200000006ff */
[----:B--2---:R-:W-:Y:S01]  /*0d70*/  FMUL R11, R7, R12 ;  /* 0x0000000c070b7220 */ /* 0x004fe20000400000 */
[----:B------:R-:W-:Y:S01]  /*0d80*/  FFMA.RM R7, R13, R0, 12582913 ;  /* 0x4b4000010d077423 */ /* 0x000fe20000004000 */
[----:B-1----:R-:W-:Y:S01]  /*0d90*/  FMUL R9, R9, R6 ;  /* 0x0000000609097220 */ /* 0x002fe20000400000 */
[----:B------:R-:W-:Y:S02]  /*0da0*/  FFMA R14, R15, 1.4426950216293334961, -R14 ;  /* 0x3fb8aa3b0f0e7823 */ /* 0x000fe4000000080e */
[----:B------:R-:W-:Y:S01]  /*0db0*/  FADD R6, R7, -12583039 ;  /* 0xcb40007f07067421 */ /* 0x000fe20000000000 */
[----:B------:R-:W-:Y:S01]  /*0dc0*/  FFMA R8, R8, R11, R9 ;  /* 0x0000000b08087223 */ /* 0x000fe20000000009 */
[----:B------:R-:W-:Y:S01]  /*0dd0*/  FFMA R14, R15, 1.925963033500011079e-08, R14 ;  /* 0x32a570600f0e7823 */ /* 0x000fe2000000000e */
[----:B------:R-:W-:Y:S01]  /*0de0*/  SHF.L.U32 R7, R7, 0x17, RZ ;  /* 0x0000001707077819 */ /* 0x000fe200000006ff */
[----:B------:R-:W-:Y:S01]  /*0df0*/  FFMA R12, R5, 1.4426950216293334961, -R6 ;  /* 0x3fb8aa3b050c7823 */ /* 0x000fe20000000806 */
[----:B---3--:R-:W-:Y:S01]  /*0e00*/  FMNMX R6, R3, R10, !PT ;  /* 0x0000000a03067209 */ /* 0x008fe20007800000 */
[----:B------:R-:W0:Y:S01]  /*0e10*/  SHFL.DOWN PT, R9, R8, 0x4, 0x1f ;  /* 0x08801f0008097f89 */ /* 0x000e2200000e0000 */
[----:B------:R-:W1:Y:S01]  /*0e20*/  MUFU.EX2 R11, R14 ;  /* 0x0000000e000b7308 */ /* 0x000e620000000800 */
[----:B------:R-:W-:-:S02]  /*0e30*/  FFMA R12, R5, 1.925963033500011079e-08, R12 ;  /* 0x32a57060050c7823 */ /* 0x000fc4000000000c */
[----:B------:R-:W2:Y:S01]  /*0e40*/  SHFL.DOWN PT, R5, R6, 0x1, 0x1f ;  /* 0x08201f0006057f89 */ /* 0x000ea200000e0000 */
[--C-:B------:R-:W-:Y:S01]  /*0e50*/  FADD R17, R10, -R6.reuse ;  /* 0x800000060a117221 */ /* 0x100fe20000000000 */
[----:B------:R-:W-:-:S03]  /*0e60*/  FADD R13, R3, -R6 ;  /* 0x80000006030d7221 */ /* 0x000fc60000000000 */
[----:B------:R-:W3:Y:S01]  /*0e70*/  MUFU.EX2 R12, R12 ;  /* 0x0000000c000c7308 */ /* 0x000ee20000000800 */
[----:B------:R-:W-:-:S04]  /*0e80*/  FFMA.SAT R15, R17, R2, 0.5 ;  /* 0x3f000000110f7423 */ /* 0x000fc80000002002 */
[----:B------:R-:W-:Y:S01]  /*0e90*/  FFMA.RM R3, R15, R0, 12582913 ;  /* 0x4b4000010f037423 */ /* 0x000fe20000004000 */
[----:B------:R-:W-:Y:S01]  /*0ea0*/  FFMA.SAT R15, R13, R2, 0.5 ;  /* 0x3f0000000d0f7423 */ /* 0x000fe20000002002 */
[----:B-1----:R-:W-:-:S03]  /*0eb0*/  FMUL R10, R4, R11 ;  /* 0x0000000b040a7220 */ /* 0x002fc60000400000 */
[----:B------:R-:W-:Y:S01]  /*0ec0*/  FFMA.RM R4, R15, R0, 12582913 ;  /* 0x4b4000010f047423 */ /* 0x000fe20000004000 */
[C---:B------:R-:W-:Y:S01]  /*0ed0*/  FADD R14, R3.reuse, -12583039 ;  /* 0xcb40007f030e7421 */ /* 0x040fe20000000000 */
[----:B------:R-:W-:Y:S01]  /*0ee0*/  SHF.L.U32 R3, R3, 0x17, RZ ;  /* 0x0000001703037819 */ /* 0x000fe200000006ff */
[----:B0-----:R-:W-:Y:S01]  /*0ef0*/  FMUL R9, R9, R10 ;  /* 0x0000000a09097220 */ /* 0x001fe20000400000 */
[C---:B------:R-:W-:Y:S01]  /*0f00*/  FADD R10, R4.reuse, -12583039 ;  /* 0xcb40007f040a7421 */ /* 0x040fe20000000000 */
[----:B---3--:R-:W-:Y:S01]  /*0f10*/  FMUL R7, R7, R12 ;  /* 0x0000000c07077220 */ /* 0x008fe20000400000 */
[----:B------:R-:W-:Y:S01]  /*0f20*/  FFMA R14, R17, 1.4426950216293334961, -R14 ;  /* 0x3fb8aa3b110e7823 */ /* 0x000fe2000000080e */
[----:B------:R-:W-:Y:S01]  /*0f30*/  SHF.L.U32 R4, R4, 0x17, RZ ;  /* 0x0000001704047819 */ /* 0x000fe200000006ff */
[----:B------:R-:W-:Y:S01]  /*0f40*/  FFMA R10, R13, 1.4426950216293334961, -R10 ;  /* 0x3fb8aa3b0d0a7823 */ /* 0x000fe2000000080a */
[----:B------:R-:W-:Y:S01]  /*0f50*/  FFMA R8, R8, R7, R9 ;  /* 0x0000000708087223 */ /* 0x000fe20000000009 */
[----:B--2---:R-:W-:Y:S01]  /*0f60*/  FMNMX R7, R6, R5, !PT ;  /* 0x0000000506077209 */ /* 0x004fe20007800000 */
[----:B------:R-:W-:Y:S01]  /*0f70*/  FFMA R14, R17, 1.925963033500011079e-08, R14 ;  /* 0x32a57060110e7823 */ /* 0x000fe2000000000e */
[----:B------:R-:W-:-:S02]  /*0f80*/  FFMA R10, R13, 1.925963033500011079e-08, R10 ;  /* 0x32a570600d0a7823 */ /* 0x000fc4000000000a */
[----:B------:R-:W0:Y:S01]  /*0f90*/  SHFL.DOWN PT, R9, R8, 0x2, 0x1f ;  /* 0x08401f0008097f89 */ /* 0x000e2200000e0000 */
[--C-:B------:R-:W-:Y:S01]  /*0fa0*/  FADD R13, R6, -R7.reuse ;  /* 0x80000007060d7221 */ /* 0x100fe20000000000 */
[----:B------:R-:W-:Y:S01]  /*0fb0*/  FADD R15, R5, -R7 ;  /* 0x80000007050f7221 */ /* 0x000fe20000000000 */
[----:B------:R-:W1:Y:S02]  /*0fc0*/  MUFU.EX2 R14, R14 ;  /* 0x0000000e000e7308 */ /* 0x000e640000000800 */
[-C--:B------:R-:W-:Y:S01]  /*0fd0*/  FFMA.SAT R5, R13, R2.reuse, 0.5 ;  /* 0x3f0000000d057423 */ /* 0x080fe20000002002 */
[----:B------:R-:W-:-:S03]  /*0fe0*/  FFMA.SAT R17, R15, R2, 0.5 ;  /* 0x3f0000000f117423 */ /* 0x000fc60000002002 */
[-C--:B------:R-:W-:Y:S01]  /*0ff0*/  FFMA.RM R2, R5, R0.reuse, 12582913 ;  /* 0x4b40000105027423 */ /* 0x080fe20000004000 */
[----:B------:R-:W-:Y:S01]  /*1000*/  FFMA.RM R0, R17, R0, 12582913 ;  /* 0x4b40000111007423 */ /* 0x000fe20000004000 */
[----:B------:R-:W2:Y:S02]  /*1010*/  MUFU.EX2 R11, R10 ;  /* 0x0000000a000b7308 */ /* 0x000ea40000000800 */
[----:B------:R-:W-:Y:S01]  /*1020*/  FADD R6, R2, -12583039 ;  /* 0xcb40007f02067421 */ /* 0x000fe20000000000 */
[----:B------:R-:W-:-:S03]  /*1030*/  FADD R12, R0, -12583039 ;  /* 0xcb40007f000c7421 */ /* 0x000fc60000000000 */
[----:B------:R-:W-:Y:S01]  /*1040*/  FFMA R6, R13, 1.4426950216293334961, -R6 ;  /* 0x3fb8aa3b0d067823 */ /* 0x000fe20000000806 */
[----:B------:R-:W-:Y:S01]  /*1050*/  FFMA R12, R15, 1.4426950216293334961, -R12 ;  /* 0x3fb8aa3b0f0c7823 */ /* 0x000fe2000000080c */
[----:B-1----:R-:W-:Y:S02]  /*1060*/  FMUL R14, R3, R14 ;  /* 0x0000000e030e7220 */ /* 0x002fe40000400000 */
[----:B------:R-:W-:Y:S01]  /*1070*/  FFMA R6, R13, 1.925963033500011079e-08, R6 ;  /* 0x32a570600d067823 */ /* 0x000fe20000000006 */
[----:B------:R-:W-:Y:S01]  /*1080*/  FFMA R12, R15, 1.925963033500011079e-08, R12 ;  /* 0x32a570600f0c7823 */ /* 0x000fe2000000000c */
[----:B0-----:R-:W-:Y:S02]  /*1090*/  FMUL R9, R9, R14 ;  /* 0x0000000e09097220 */ /* 0x001fe40000400000 */
[----:B------:R0:W1:Y:S01]  /*10a0*/  MUFU.EX2 R13, R6 ;  /* 0x00000006000d7308 */ /* 0x0000620000000800 */
[----:B--2---:R-:W-:-:S04]  /*10b0*/  FMUL R11, R4, R11 ;  /* 0x0000000b040b7220 */ /* 0x004fc80000400000 */
[----:B------:R-:W-:-:S03]  /*10c0*/  FFMA R11, R8, R11, R9 ;  /* 0x0000000b080b7223 */ /* 0x000fc60000000009 */
[----:B------:R0:W2:Y:S02]  /*10d0*/  MUFU.EX2 R15, R12 ;  /* 0x0000000c000f7308 */ /* 0x0000a40000000800 */
[----:B------:R0:W3:Y:S01]  /*10e0*/  SHFL.DOWN PT, R3, R11, 0x1, 0x1f ;  /* 0x08201f000b037f89 */ /* 0x0000e200000e0000 */
[----:B------:R-:W-:Y:S05]  /*10f0*/  @P0 EXIT ;  /* 0x000000000000094d */ /* 0x000fea0003800000 */
[----:B------:R-:W4:Y:S01]  /*1100*/  LDC.64 R8, c[0x0][0x380] ;  /* 0x0000e000ff087b82 */ /* 0x000f220000000a00 */
[----:B------:R-:W-:Y:S02]  /*1110*/  SHF.L.U32 R0, R0, 0x17, RZ ;  /* 0x0000001700007819 */ /* 0x000fe400000006ff */
[----:B------:R-:W-:-:S03]  /*1120*/  SHF.L.U32 R2, R2, 0x17, RZ ;  /* 0x0000001702027819 */ /* 0x000fc600000006ff */
[----:B--2---:R-:W-:Y:S02]  /*1130*/  FMUL R0, R0, R15 ;  /* 0x0000000f00007220 */ /* 0x004fe40000400000 */
[----:B------:R-:W2:Y:S01]  /*1140*/  LDC.64 R4, c[0x0][0x388] ;  /* 0x0000e200ff047b82 */ /* 0x000ea20000000a00 */
[----:B-1----:R-:W-:Y:S01]  /*1150*/  FMUL R2, R2, R13 ;  /* 0x0000000d02027220 */ /* 0x002fe20000400000 */
[----:B---3--:R-:W-:-:S04]  /*1160*/  FMUL R0, R3, R0 ;  /* 0x0000000003007220 */ /* 0x008fc80000400000 */
[----:B0-----:R-:W-:Y:S01]  /*1170*/  FFMA R11, R11, R2, R0 ;  /* 0x000000020b0b7223 */ /* 0x001fe20000000000 */
[----:B----4-:R-:W-:Y:S04]  /*1180*/  STG.E desc[UR8][R8.64], R7 ;  /* 0x0000000708007986 */ /* 0x010fe8000c101908 */
[----:B--2---:R-:W-:Y:S01]  /*1190*/  STG.E desc[UR8][R4.64], R11 ;  /* 0x0000000b04007986 */ /* 0x004fe2000c101908 */
[----:B------:R-:W-:Y:S05]  /*11a0*/  EXIT ;  /* 0x000000000000794d */ /* 0x000fea0003800000 */
.L_x_18:
        /* <DEDUP_REMOVED lines=13> */
.L_x_26:


//--------------------- .text._Z20online_softmax_pass1PKfPfS1_i --------------------------
	.section	.text._Z20online_softmax_pass1PKfPfS1_i,"ax",@progbits
	.align	128
        .global         _Z20online_softmax_pass1PKfPfS1_i
        .type           _Z20online_softmax_pass1PKfPfS1_i,@function
        .size           _Z20online_softmax_pass1PKfPfS1_i,(.L_x_27 - _Z20online_softmax_pass1PKfPfS1_i)
        .other          _Z20online_softmax_pass1PKfPfS1_i,@"STO_CUDA_ENTRY STV_DEFAULT"
_Z20online_softmax_pass1PKfPfS1_i:
.text._Z20online_softmax_pass1PKfPfS1_i:
[----:B------:R-:W-:Y:S01]  /*0000*/  LDC R1, c[0x0][0x37c] ;  /* 0x0000df00ff017b82 */ /* 0x000fe20000000800 */
[----:B------:R-:W0:Y:S01]  /*0010*/  S2R R5, SR_TID.X ;  /* 0x0000000000057919 */ /* 0x000e220000002100 */
[----:B------:R-:W0:Y:S01]  /*0020*/  LDCU UR4, c[0x0][0x360] ;  /* 0x00006c00ff0477ac */ /* 0x000e220008000800 */
[----:B------:R-:W-:Y:S01]  /*0030*/  MOV R4, 0xff7fffff ;  /* 0xff7fffff00047802 */ /* 0x000fe20000000f00 */
[----:B------:R-:W0:Y:S01]  /*0040*/  S2R R0, SR_CTAID.X ;  /* 0x0000000000007919 */ /* 0x000e220000002500 */
[----:B------:R-:W1:Y:S01]  /*0050*/  LDCU UR5, c[0x0][0x398] ;  /* 0x00007300ff0577ac */ /* 0x000e620008000800 */
[----:B------:R-:W2:Y:S01]  /*0060*/  LDCU.64 UR8, c[0x0][0x358] ;  /* 0x00006b00ff0877ac */ /* 0x000ea20008000a00 */
[----:B0-----:R-:W-:-:S05]  /*0070*/  IMAD R3, R0, UR4, R5 ;  /* 0x0000000400037c24 */ /* 0x001fca000f8e0205 */
[----:B-1----:R-:W-:-:S13]  /*0080*/  ISETP.GE.AND P0, PT, R3, UR5, PT ;  /* 0x0000000503007c0c */ /* 0x002fda000bf06270 */
[----:B------:R-:W0:Y:S02]  /*0090*/  @!P0 LDC.64 R6, c[0x0][0x380] ;  /* 0x0000e000ff068b82 */ /* 0x000e240000000a00 */
[----:B0-----:R-:W-:-:S05]  /*00a0*/  @!P0 IMAD.WIDE R6, R3, 0x4, R6 ;  /* 0x0000000403068825 */ /* 0x001fca00078e0206 */
[----:B--2---:R-:W2:Y:S01]  /*00b0*/  @!P0 LDG.E R4, desc[UR8][R6.64] ;  /* 0x0000000806048981 */ /* 0x004ea2000c1e1900 */
[----:B------:R-:W-:Y:S01]  /*00c0*/  HFMA2 R3, -RZ, RZ, 0.96630859375, -0.0022525787353515625 ;  /* 0x3bbb989dff037431 */ /* 0x000fe200000001ff */
[----:B------:R-:W-:Y:S01]  /*00d0*/  MOV R2, 0x437c0000 ;  /* 0x437c000000027802 */ /* 0x000fe20000000f00 */
[----:B------:R-:W-:Y:S01]  /*00e0*/  BSSY.RECONVERGENT B0, `(.L_x_19) ;  /* 0x0000083000007945 */ /* 0x000fe20003800200 */
[----:B------:R-:W-:Y:S01]  /*00f0*/  ISETP.GT.U32.AND P1, PT, R5, 0x1f, PT ;  /* 0x0000001f0500780c */ /* 0x000fe20003f24070 */
[----:B--2---:R-:W0:Y:S02]  /*0100*/  SHFL.DOWN PT, R9, R4, 0x10, 0x1f ;  /* 0x0a001f0004097f89 */ /* 0x004e2400000e0000 */
[----:B0-----:R-:W-:-:S05]  /*0110*/  FMNMX R13, R9, R4, !PT ;  /* 0x00000004090d7209 */ /* 0x001fca0007800000 */
[----:B------:R-:W-:Y:S01]  /*0120*/  FADD R10, R9, -R13 ;  /* 0x8000000d090a7221 */ /* 0x000fe20000000000 */
[----:B------:R-:W0:Y:S01]  /*0130*/  SHFL.DOWN PT, R16, R13, 0x8, 0x1f ;  /* 0x09001f000d107f89 */ /* 0x000e2200000e0000 */
[----:B------:R-:W-:Y:S01]  /*0140*/  FADD R8, -R13, R4 ;  /* 0x000000040d087221 */ /* 0x000fe20000000100 */
[----:B------:R-:W-:Y:S02]  /*0150*/  HFMA2 R4, -RZ, RZ, 0, 0 ;  /* 0x00000000ff047431 */ /* 0x000fe400000001ff */
[----:B------:R-:W-:-:S04]  /*0160*/  FFMA.SAT R9, R10, R3, 0.5 ;  /* 0x3f0000000a097423 */ /* 0x000fc80000002003 */
[-C--:B------:R-:W-:Y:S01]  /*0170*/  FFMA.RM R14, R9, R2.reuse, 12582913 ;  /* 0x4b400001090e7423 */ /* 0x080fe20000004002 */
[----:B------:R-:W-:Y:S01]  /*0180*/  FFMA.SAT R9, R8, R3, 0.5 ;  /* 0x3f00000008097423 */ /* 0x000fe20000002003 */
[----:B------:R-:W-:Y:S02]  /*0190*/  @!P0 MOV R4, 0x3f800000 ;  /* 0x3f80000000048802 */ /* 0x000fe40000000f00 */
[C---:B------:R-:W-:Y:S01]  /*01a0*/  FADD R7, R14.reuse, -12583039 ;  /* 0xcb40007f0e077421 */ /* 0x040fe20000000000 */
[----:B------:R-:W-:Y:S01]  /*01b0*/  FFMA.RM R9, R9, R2, 12582913 ;  /* 0x4b40000109097423 */ /* 0x000fe20000004002 */
[----:B------:R-:W-:Y:S02]  /*01c0*/  SHF.L.U32 R14, R14, 0x17, RZ ;  /* 0x000000170e0e7819 */ /* 0x000fe400000006ff */
[----:B------:R-:W-:Y:S01]  /*01d0*/  FFMA R11, R10, 1.4426950216293334961, -R7 ;  /* 0x3fb8aa3b0a0b7823 */ /* 0x000fe20000000807 */
[----:B------:R-:W-:-:S03]  /*01e0*/  FADD R7, R9, -12583039 ;  /* 0xcb40007f09077421 */ /* 0x000fc60000000000 */
[----:B------:R-:W-:Y:S01]  /*01f0*/  FFMA R15, R10, 1.925963033500011079e-08, R11 ;  /* 0x32a570600a0f7823 */ /* 0x000fe2000000000b */
[C---:B------:R-:W-:Y:S01]  /*0200*/  FFMA R7, R8.reuse, 1.4426950216293334961, -R7 ;  /* 0x3fb8aa3b08077823 */ /* 0x040fe20000000807 */
[----:B------:R-:W1:Y:S03]  /*0210*/  SHFL.DOWN PT, R11, R4, 0x10, 0x1f ;  /* 0x0a001f00040b7f89 */ /* 0x000e6600000e0000 */
[----:B------:R-:W-:Y:S01]  /*0220*/  FFMA R12, R8, 1.925963033500011079e-08, R7 ;  /* 0x32a57060080c7823 */ /* 0x000fe20000000007 */
[----:B------:R-:W2:Y:S01]  /*0230*/  MUFU.EX2 R15, R15 ;  /* 0x0000000f000f7308 */ /* 0x000ea20000000800 */
[----:B0-----:R-:W-:-:S05]  /*0240*/  FMNMX R6, R13, R16, !PT ;  /* 0x000000100d067209 */ /* 0x001fca0007800000 */
[--C-:B------:R-:W-:Y:S01]  /*0250*/  FADD R16, R16, -R6.reuse ;  /* 0x8000000610107221 */ /* 0x100fe20000000000 */
[----:B------:R-:W0:Y:S01]  /*0260*/  SHFL.DOWN PT, R7, R6, 0x4, 0x1f ;  /* 0x08801f0006077f89 */ /* 0x000e2200000e0000 */
[----:B------:R-:W3:Y:S01]  /*0270*/  MUFU.EX2 R12, R12 ;  /* 0x0000000c000c7308 */ /* 0x000ee20000000800 */
[----:B------:R-:W-:Y:S01]  /*0280*/  FADD R10, R13, -R6 ;  /* 0x800000060d0a7221 */ /* 0x000fe20000000000 */
[-C--:B------:R-:W-:Y:S01]  /*0290*/  FFMA.SAT R17, R16, R3.reuse, 0.5 ;  /* 0x3f00000010117423 */ /* 0x080fe20000002003 */
[----:B------:R-:W-:Y:S02]  /*02a0*/  SHF.L.U32 R13, R9, 0x17, RZ ;  /* 0x00000017090d7819 */ /* 0x000fe400000006ff */
[----:B------:R-:W-:Y:S01]  /*02b0*/  FFMA.SAT R9, R10, R3, 0.5 ;  /* 0x3f0000000a097423 */ /* 0x000fe20000002003 */
[----:B------:R-:W-:Y:S01]  /*02c0*/  FFMA.RM R8, R17, R2, 12582913 ;  /* 0x4b40000111087423 */ /* 0x000fe20000004002 */
[----:B--2---:R-:W-:-:S03]  /*02d0*/  FMUL R14, R14, R15 ;  /* 0x0000000f0e0e7220 */ /* 0x004fc60000400000 */
[C---:B------:R-:W-:Y:S01]  /*02e0*/  FADD R17, R8.reuse, -12583039 ;  /* 0xcb40007f08117421 */ /* 0x040fe20000000000 */
[----:B------:R-:W-:Y:S01]  /*02f0*/  FFMA.RM R9, R9, R2, 12582913 ;  /* 0x4b40000109097423 */ /* 0x000fe20000004002 */
[----:B------:R-:W-:Y:S01]  /*0300*/  SHF.L.U32 R8, R8, 0x17, RZ ;  /* 0x0000001708087819 */ /* 0x000fe200000006ff */
[----:B-1----:R-:W-:Y:S01]  /*0310*/  FMUL R14, R11, R14 ;  /* 0x0000000e0b0e7220 */ /* 0x002fe20000400000 */
[C---:B------:R-:W-:Y:S01]  /*0320*/  FFMA R17, R16.reuse, 1.4426950216293334961, -R17 ;  /* 0x3fb8aa3b10117823 */ /* 0x040fe20000000811 */
[C---:B------:R-:W-:Y:S01]  /*0330*/  FADD R15, R9.reuse, -12583039 ;  /* 0xcb40007f090f7421 */ /* 0x040fe20000000000 */
[----:B------:R-:W-:Y:S01]  /*0340*/  SHF.L.U32 R9, R9, 0x17, RZ ;  /* 0x0000001709097819 */ /* 0x000fe200000006ff */
[----:B---3--:R-:W-:Y:S01]  /*0350*/  FMUL R13, R13, R12 ;  /* 0x0000000c0d0d7220 */ /* 0x008fe20000400000 */
[----:B------:R-:W-:Y:S01]  /*0360*/  FFMA R17, R16, 1.925963033500011079e-08, R17 ;  /* 0x32a5706010117823 */ /* 0x000fe20000000011 */
[----:B------:R-:W-:Y:S02]  /*0370*/  FFMA R15, R10, 1.4426950216293334961, -R15 ;  /* 0x3fb8aa3b0a0f7823 */ /* 0x000fe4000000080f */
[----:B------:R-:W-:-:S02]  /*0380*/  FFMA R11, R13, R4, R14 ;  /* 0x000000040d0b7223 */ /* 0x000fc4000000000e */
[----:B------:R-:W-:Y:S01]  /*0390*/  FFMA R15, R10, 1.925963033500011079e-08, R15 ;  /* 0x32a570600a0f7823 */ /* 0x000fe2000000000f */
[----:B------:R-:W1:Y:S01]  /*03a0*/  MUFU.EX2 R17, R17 ;  /* 0x0000001100117308 */ /* 0x000e620000000800 */
[C---:B0-----:R-:W-:Y:S01]  /*03b0*/  FMNMX R4, R6.reuse, R7, !PT ;  /* 0x0000000706047209 */ /* 0x041fe20007800000 */
[----:B------:R-:W0:Y:S04]  /*03c0*/  SHFL.DOWN PT, R12, R11, 0x8, 0x1f ;  /* 0x09001f000b0c7f89 */ /* 0x000e2800000e0000 */
[--C-:B------:R-:W-:Y:S01]  /*03d0*/  FADD R16, R7, -R4.reuse ;  /* 0x8000000407107221 */ /* 0x100fe20000000000 */
[----:B------:R-:W-:Y:S01]  /*03e0*/  FADD R10, R6, -R4 ;  /* 0x80000004060a7221 */ /* 0x000fe20000000000 */
[----:B------:R-:W2:Y:S01]  /*03f0*/  MUFU.EX2 R14, R15 ;  /* 0x0000000f000e7308 */ /* 0x000ea20000000800 */
[----:B------:R-:W3:Y:S01]  /*0400*/  SHFL.DOWN PT, R7, R4, 0x2, 0x1f ;  /* 0x08401f0004077f89 */ /* 0x000ee200000e0000 */
[----:B------:R-:W-:-:S04]  /*0410*/  FFMA.SAT R13, R16, R3, 0.5 ;  /* 0x3f000000100d7423 */ /* 0x000fc80000002003 */
[-C--:B------:R-:W-:Y:S01]  /*0420*/  FFMA.RM R6, R13, R2.reuse, 12582913 ;  /* 0x4b4000010d067423 */ /* 0x080fe20000004002 */
[----:B------:R-:W-:Y:S01]  /*0430*/  FFMA.SAT R13, R10, R3, 0.5 ;  /* 0x3f0000000a0d7423 */ /* 0x000fe20000002003 */
[----:B-1----:R-:W-:Y:S02]  /*0440*/  FMUL R17, R8, R17 ;  /* 0x0000001108117220 */ /* 0x002fe40000400000 */
[C---:B------:R-:W-:Y:S01]  /*0450*/  FADD R19, R6.reuse, -12583039 ;  /* 0xcb40007f06137421 */ /* 0x040fe20000000000 */
[----:B------:R-:W-:Y:S01]  /*0460*/  FFMA.RM R8, R13, R2, 12582913 ;  /* 0x4b4000010d087423 */ /* 0x000fe20000004002 */
[----:B------:R-:W-:Y:S02]  /*0470*/  SHF.L.U32 R6, R6, 0x17, RZ ;  /* 0x0000001706067819 */ /* 0x000fe400000006ff */
[----:B------:R-:W-:Y:S01]  /*0480*/  FFMA R19, R16, 1.4426950216293334961, -R19 ;  /* 0x3fb8aa3b10137823 */ /* 0x000fe20000000813 */
[----:B--2---:R-:W-:Y:S01]  /*0490*/  FMUL R14, R9, R14 ;  /* 0x0000000e090e7220 */ /* 0x004fe20000400000 */
[----:B0-----:R-:W-:Y:S01]  /*04a0*/  FMUL R12, R12, R17 ;  /* 0x000000110c0c7220 */ /* 0x001fe20000400000 */
[----:B------:R-:W-:Y:S01]  /*04b0*/  FADD R9, R8, -12583039 ;  /* 0xcb40007f08097421 */ /* 0x000fe20000000000 */
[----:B------:R-:W-:Y:S01]  /*04c0*/  FFMA R19, R16, 1.925963033500011079e-08, R19 ;  /* 0x32a5706010137823 */ /* 0x000fe20000000013 */
[----:B------:R-:W-:Y:S01]  /*04d0*/  SHF.L.U32 R8, R8, 0x17, RZ ;  /* 0x0000001708087819 */ /* 0x000fe200000006ff */
[----:B------:R-:W-:Y:S01]  /*04e0*/  FFMA R11, R11, R14, R12 ;  /* 0x0000000e0b0b7223 */ /* 0x000fe2000000000c */
[----:B------:R-:W-:-:S03]  /*04f0*/  FFMA R9, R10, 1.4426950216293334961, -R9 ;  /* 0x3fb8aa3b0a097823 */ /* 0x000fc60000000809 */
[----:B------:R-:W0:Y:S01]  /*0500*/  MUFU.EX2 R19, R19 ;  /* 0x0000001300137308 */ /* 0x000e220000000800 */
[----:B------:R-:W1:Y:S01]  /*0510*/  SHFL.DOWN PT, R13, R11, 0x4, 0x1f ;  /* 0x08801f000b0d7f89 */ /* 0x000e6200000e0000 */
[----:B------:R-:W-:Y:S01]  /*0520*/  FFMA R14, R10, 1.925963033500011079e-08, R9 ;  /* 0x32a570600a0e7823 */ /* 0x000fe20000000009 */
[----:B---3--:R-:W-:-:S05]  /*0530*/  FMNMX R9, R4, R7, !PT ;  /* 0x0000000704097209 */ /* 0x008fca0007800000 */
[----:B------:R-:W2:Y:S01]  /*0540*/  MUFU.EX2 R15, R14 ;  /* 0x0000000e000f7308 */ /* 0x000ea20000000800 */
[--C-:B------:R-:W-:Y:S01]  /*0550*/  FADD R18, R7, -R9.reuse ;  /* 0x8000000907127221 */ /* 0x100fe20000000000 */
[----:B------:R-:W-:Y:S01]  /*0560*/  FADD R12, R4, -R9 ;  /* 0x80000009040c7221 */ /* 0x000fe20000000000 */
[----:B------:R-:W3:Y:S02]  /*0570*/  SHFL.DOWN PT, R10, R9, 0x1, 0x1f ;  /* 0x08201f00090a7f89 */ /* 0x000ee400000e0000 */
[----:B------:R-:W-:-:S04]  /*0580*/  FFMA.SAT R7, R18, R3, 0.5 ;  /* 0x3f00000012077423 */ /* 0x000fc80000002003 */
[-C--:B------:R-:W-:Y:S01]  /*0590*/  FFMA.RM R4, R7, R2.reuse, 12582913 ;  /* 0x4b40000107047423 */ /* 0x080fe20000004002 */
[----:B------:R-:W-:Y:S01]  /*05a0*/  FFMA.SAT R7, R12, R3, 0.5 ;  /* 0x3f0000000c077423 */ /* 0x000fe20000002003 */
[----:B0-----:R-:W-:Y:S02]  /*05b0*/  FMUL R16, R6, R19 ;  /* 0x0000001306107220 */ /* 0x001fe40000400000 */
[C---:B------:R-:W-:Y:S01]  /*05c0*/  FADD R17, R4.reuse, -12583039 ;  /* 0xcb40007f04117421 */ /* 0x040fe20000000000 */
[----:B------:R-:W-:Y:S01]  /*05d0*/  FFMA.RM R6, R7, R2, 12582913 ;  /* 0x4b40000107067423 */ /* 0x000fe20000004002 */
[----:B------:R-:W-:Y:S01]  /*05e0*/  SHF.L.U32 R4, R4, 0x17, RZ ;  /* 0x0000001704047819 */ /* 0x000fe200000006ff */
[----:B--2---:R-:W-:Y:S01]  /*05f0*/  FMUL R8, R8, R15 ;  /* 0x0000000f08087220 */ /* 0x004fe20000400000 */
[----:B-1----:R-:W-:Y:S01]  /*0600*/  FMUL R16, R13, R16 ;  /* 0x000000100d107220 */ /* 0x002fe20000400000 */
[----:B------:R-:W-:Y:S01]  /*0610*/  FADD R7, R6, -12583039 ;  /* 0xcb40007f06077421 */ /* 0x000fe20000000000 */
[----:B------:R-:W-:Y:S01]  /*0620*/  FFMA R17, R18, 1.4426950216293334961, -R17 ;  /* 0x3fb8aa3b12117823 */ /* 0x000fe20000000811 */
[----:B------:R-:W-:Y:S01]  /*0630*/  SHF.L.U32 R6, R6, 0x17, RZ ;  /* 0x0000001706067819 */ /* 0x000fe200000006ff */
[----:B------:R-:W-:Y:S01]  /*0640*/  FFMA R11, R11, R8, R16 ;  /* 0x000000080b0b7223 */ /* 0x000fe20000000010 */
[----:B------:R-:W-:Y:S01]  /*0650*/  FFMA R7, R12, 1.4426950216293334961, -R7 ;  /* 0x3fb8aa3b0c077823 */ /* 0x000fe20000000807 */
[----:B------:R-:W-:-:S03]  /*0660*/  FFMA R17, R18, 1.925963033500011079e-08, R17 ;  /* 0x32a5706012117823 */ /* 0x000fc60000000011 */
[----:B------:R-:W-:Y:S01]  /*0670*/  FFMA R13, R12, 1.925963033500011079e-08, R7 ;  /* 0x32a570600c0d7823 */ /* 0x000fe20000000007 */
[C---:B---3--:R-:W-:Y:S01]  /*0680*/  FMNMX R7, R9.reuse, R10, !PT ;  /* 0x0000000a09077209 */ /* 0x048fe20007800000 */
[----:B------:R-:W0:Y:S01]  /*0690*/  SHFL.DOWN PT, R12, R11, 0x2, 0x1f ;  /* 0x08401f000b0c7f89 */ /* 0x000e2200000e0000 */
[----:B------:R-:W1:Y:S03]  /*06a0*/  MUFU.EX2 R17, R17 ;  /* 0x0000001100117308 */ /* 0x000e660000000800 */
[--C-:B------:R-:W-:Y:S01]  /*06b0*/  FADD R14, R10, -R7.reuse ;  /* 0x800000070a0e7221 */ /* 0x100fe20000000000 */
[----:B------:R-:W-:-:S03]  /*06c0*/  FADD R10, R9, -R7 ;  /* 0x80000007090a7221 */ /* 0x000fc60000000000 */
[-C--:B------:R-:W-:Y:S01]  /*06d0*/  FFMA.SAT R15, R14, R3.reuse, 0.5 ;  /* 0x3f0000000e0f7423 */ /* 0x080fe20000002003 */
[----:B------:R-:W2:Y:S01]  /*06e0*/  MUFU.EX2 R13, R13 ;  /* 0x0000000d000d7308 */ /* 0x000ea20000000800 */
[----:B------:R-:W-:Y:S02]  /*06f0*/  FFMA.SAT R9, R10, R3, 0.5 ;  /* 0x3f0000000a097423 */ /* 0x000fe40000002003 */
[-C--:B------:R-:W-:Y:S02]  /*0700*/  FFMA.RM R8, R15, R2.reuse, 12582913 ;  /* 0x4b4000010f087423 */ /* 0x080fe40000004002 */
[----:B------:R-:W-:Y:S02]  /*0710*/  FFMA.RM R9, R9, R2, 12582913 ;  /* 0x4b40000109097423 */ /* 0x000fe40000004002 */
[C---:B------:R-:W-:Y:S01]  /*0720*/  FADD R15, R8.reuse, -12583039 ;  /* 0xcb40007f080f7421 */ /* 0x040fe20000000000 */
[----:B------:R-:W-:Y:S01]  /*0730*/  SHF.L.U32 R8, R8, 0x17, RZ ;  /* 0x0000001708087819 */ /* 0x000fe200000006ff */
[----:B-1----:R-:W-:-:S02]  /*0740*/  FMUL R17, R4, R17 ;  /* 0x0000001104117220 */ /* 0x002fc40000400000 */
[----:B------:R-:W-:Y:S02]  /*0750*/  FFMA R15, R14, 1.4426950216293334961, -R15 ;  /* 0x3fb8aa3b0e0f7823 */ /* 0x000fe4000000080f */
[----:B0-----:R-:W-:Y:S02]  /*0760*/  FMUL R12, R12, R17 ;  /* 0x000000110c0c7220 */ /* 0x001fe40000400000 */
[----:B------:R-:W-:Y:S01]  /*0770*/  FFMA R15, R14, 1.925963033500011079e-08, R15 ;  /* 0x32a570600e0f7823 */ /* 0x000fe2000000000f */
[----:B--2---:R-:W-:Y:S01]  /*0780*/  FMUL R6, R6, R13 ;  /* 0x0000000d06067220 */ /* 0x004fe20000400000 */
[C---:B------:R-:W-:Y:S01]  /*0790*/  FADD R13, R9.reuse, -12583039 ;  /* 0xcb40007f090d7421 */ /* 0x040fe20000000000 */
[----:B------:R-:W-:Y:S02]  /*07a0*/  SHF.L.U32 R9, R9, 0x17, RZ ;  /* 0x0000001709097819 */ /* 0x000fe400000006ff */
[----:B------:R-:W-:Y:S01]  /*07b0*/  FFMA R12, R11, R6, R12 ;  /* 0x000000060b0c7223 */ /* 0x000fe2000000000c */
[----:B------:R-:W-:Y:S01]  /*07c0*/  FFMA R13, R10, 1.4426950216293334961, -R13 ;  /* 0x3fb8aa3b0a0d7823 */ /* 0x000fe2000000080d */
[----:B------:R-:W0:Y:S01]  /*07d0*/  MUFU.EX2 R15, R15 ;  /* 0x0000000f000f7308 */ /* 0x000e220000000800 */
[----:B------:R-:W-:-:S02]  /*07e0*/  LOP3.LUT R6, R5, 0x1f, RZ, 0xc0, !PT ;  /* 0x0000001f05067812 */ /* 0x000fc400078ec0ff */
[----:B------:R-:W1:Y:S01]  /*07f0*/  SHFL.DOWN PT, R4, R12, 0x1, 0x1f ;  /* 0x08201f000c047f89 */ /* 0x000e6200000e0000 */
[----:B------:R-:W-:Y:S01]  /*0800*/  FFMA R13, R10, 1.925963033500011079e-08, R13 ;  /* 0x32a570600a0d7823 */ /* 0x000fe2000000000d */
[----:B------:R-:W-:-:S03]  /*0810*/  ISETP.NE.AND P0, PT, R6, RZ, PT ;  /* 0x000000ff0600720c */ /* 0x000fc60003f05270 */
        /* <DEDUP_REMOVED lines=15> */
.L_x_20:
[----:B------:R-:W-:Y:S05]  /*0910*/  BSYNC.RECONVERGENT B0 ;  /* 0x0000000000007941 */ /* 0x000fea0003800200 */
.L_x_19:
[----:B------:R-:W-:Y:S06]  /*0920*/  BAR.SYNC.DEFER_BLOCKING 0x0 ;  /* 0x0000000000007b1d */ /* 0x000fec0000010000 */
[----:B------:R-:W-:Y:S05]  /*0930*/  @P1 EXIT ;  /* 0x000000000000194d */ /* 0x000fea0003800000 */
[----:B------:R-:W-:Y:S01]  /*0940*/  ISETP.GT.U32.AND P1, PT, R6, 0x7, PT ;  /* 0x000000070600780c */ /* 0x000fe20003f24070 */
[----:B------:R-:W-:Y:S01]  /*0950*/  BSSY.RECONVERGENT B0, `(.L_x_21) ;  /* 0x000000d000007945 */ /* 0x000fe20003800200 */
[----:B0-----:R-:W-:Y:S01]  /*0960*/  HFMA2 R4, -RZ, RZ, 0, 0 ;  /* 0x00000000ff047431 */ /* 0x001fe200000001ff */
[----:B------:R-:W-:-:S10]  /*0970*/  MOV R5, 0xff7fffff ;  /* 0xff7fffff00057802 */ /* 0x000fd40000000f00 */
        /* <DEDUP_REMOVED lines=10> */
.L_x_22:
[----:B------:R-:W-:Y:S05]  /*0a20*/  BSYNC.RECONVERGENT B0 ;  /* 0x0000000000007941 */ /* 0x000fea0003800200 */
.L_x_21:
        /* <DEDUP_REMOVED lines=9> */
[----:B------:R-:W-:Y:S01]  /*0ac0*/  FFMA.RM R10, R7, R2, 12582913 ;  /* 0x4b400001070a7423 */ /* 0x000fe20000004002 */
[----:B------:R-:W-:Y:S02]  /*0ad0*/  SHF.L.U32 R13, R13, 0x17, RZ ;  /* 0x000000170d0d7819 */ /* 0x000fe400000006ff */
[----:B------:R-:W-:Y:S01]  /*0ae0*/  FFMA R9, R12, 1.4426950216293334961, -R9 ;  /* 0x3fb8aa3b0c097823 */ /* 0x000fe20000000809 */
[C---:B------:R-:W-:Y:S01]  /*0af0*/  FADD R5, R10.reuse, -12583039 ;  /* 0xcb40007f0a057421 */ /* 0x040fe20000000000 */
[----:B------:R-:W-:Y:S02]  /*0b00*/  SHF.L.U32 R10, R10, 0x17, RZ ;  /* 0x000000170a0a7819 */ /* 0x000fe400000006ff */
[----:B------:R-:W-:Y:S01]  /*0b10*/  FFMA R12, R12, 1.925963033500011079e-08, R9 ;  /* 0x32a570600c0c7823 */ /* 0x000fe20000000009 */
[C---:B------:R-:W-:Y:S01]  /*0b20*/  FFMA R5, R6.reuse, 1.4426950216293334961, -R5 ;  /* 0x3fb8aa3b06057823 */ /* 0x040fe20000000805 */
[----:B-1----:R-:W1:Y:S03]  /*0b30*/  SHFL.DOWN PT, R9, R4, 0x10, 0x1f ;  /* 0x0a001f0004097f89 */ /* 0x002e6600000e0000 */
[----:B------:R-:W-:Y:S01]  /*0b40*/  FFMA R11, R6, 1.925963033500011079e-08, R5 ;  /* 0x32a57060060b7823 */ /* 0x000fe20000000005 */
[----:B------:R-:W2:Y:S01]  /*0b50*/  MUFU.EX2 R12, R12 ;  /* 0x0000000c000c7308 */ /* 0x000ea20000000800 */
[----:B0-----:R-:W-:-:S05]  /*0b60*/  FMNMX R5, R8, R14, !PT ;  /* 0x0000000e08057209 */ /* 0x001fca0007800000 */
[--C-:B------:R-:W-:Y:S01]  /*0b70*/  FADD R16, R14, -R5.reuse ;  /* 0x800000050e107221 */ /* 0x100fe20000000000 */
[----:B------:R-:W-:Y:S01]  /*0b80*/  FADD R14, R8, -R5 ;  /* 0x80000005080e7221 */ /* 0x000fe20000000000 */
[----:B------:R-:W0:Y:S01]  /*0b90*/  MUFU.EX2 R11, R11 ;  /* 0x0000000b000b7308 */ /* 0x000e220000000800 */
[----:B------:R-:W3:Y:S01]  /*0ba0*/  SHFL.DOWN PT, R6, R5, 0x4, 0x1f ;  /* 0x08801f0005067f89 */ /* 0x000ee200000e0000 */
[-C--:B------:R-:W-:Y:S01]  /*0bb0*/  FFMA.SAT R7, R16, R3.reuse, 0.5 ;  /* 0x3f00000010077423 */ /* 0x080fe20000002003 */
[----:B------:R-:W-:-:S03]  /*0bc0*/  FFMA.SAT R15, R14, R3, 0.5 ;  /* 0x3f0000000e0f7423 */ /* 0x000fc60000002003 */
[-C--:B------:R-:W-:Y:S01]  /*0bd0*/  FFMA.RM R7, R7, R2.reuse, 12582913 ;  /* 0x4b40000107077423 */ /* 0x080fe20000004002 */
[----:B------:R-:W-:Y:S01]  /*0be0*/  FFMA.RM R8, R15, R2, 12582913 ;  /* 0x4b4000010f087423 */ /* 0x000fe20000004002 */
[----:B--2---:R-:W-:Y:S02]  /*0bf0*/  FMUL R12, R13, R12 ;  /* 0x0000000c0d0c7220 */ /* 0x004fe40000400000 */
[C---:B------:R-:W-:Y:S01]  /*0c00*/  FADD R17, R7.reuse, -12583039 ;  /* 0xcb40007f07117421 */ /* 0x040fe20000000000 */
[----:B------:R-:W-:Y:S01]  /*0c10*/  FADD R13, R8, -12583039 ;  /* 0xcb40007f080d7421 */ /* 0x000fe20000000000 */
[----:B------:R-:W-:Y:S01]  /*0c20*/  SHF.L.U32 R7, R7, 0x17, RZ ;  /* 0x0000001707077819 */ /* 0x000fe200000006ff */
[----:B-1----:R-:W-:Y:S01]  /*0c30*/  FMUL R12, R9, R12 ;  /* 0x0000000c090c7220 */ /* 0x002fe20000400000 */
[----:B------:R-:W-:Y:S01]  /*0c40*/  FFMA R17, R16, 1.4426950216293334961, -R17 ;  /* 0x3fb8aa3b10117823 */ /* 0x000fe20000000811 */
[----:B------:R-:W-:Y:S01]  /*0c50*/  FFMA R13, R14, 1.4426950216293334961, -R13 ;  /* 0x3fb8aa3b0e0d7823 */ /* 0x000fe2000000080d */
[----:B------:R-:W-:Y:S01]  /*0c60*/  SHF.L.U32 R8, R8, 0x17, RZ ;  /* 0x0000001708087819 */ /* 0x000fe200000006ff */
[----:B0-----:R-:W-:Y:S01]  /*0c70*/  FMUL R11, R10, R11 ;  /* 0x0000000b0a0b7220 */ /* 0x001fe20000400000 */
[----:B------:R-:W-:Y:S01]  /*0c80*/  FFMA R17, R16, 1.925963033500011079e-08, R17 ;  /* 0x32a5706010117823 */ /* 0x000fe20000000011 */
[----:B------:R-:W-:-:S02]  /*0c90*/  FFMA R13, R14, 1.925963033500011079e-08, R13 ;  /* 0x32a570600e0d7823 */ /* 0x000fc4000000000d */
[----:B------:R-:W-:Y:S02]  /*0ca0*/  FFMA R9, R11, R4, R12 ;  /* 0x000000040b097223 */ /* 0x000fe4000000000c */
[----:B------:R-:W0:Y:S01]  /*0cb0*/  MUFU.EX2 R12, R17 ;  /* 0x00000011000c7308 */ /* 0x000e220000000800 */
[C---:B---3--:R-:W-:Y:S02]  /*0cc0*/  FMNMX R4, R5.reuse, R6, !PT ;  /* 0x0000000605047209 */ /* 0x048fe40007800000 */
[----:B------:R-:W1:Y:S03]  /*0cd0*/  SHFL.DOWN PT, R10, R9, 0x8, 0x1f ;  /* 0x09001f00090a7f89 */ /* 0x000e6600000e0000 */
[--C-:B------:R-:W-:Y:S02]  /*0ce0*/  FADD R14, R6, -R4.reuse ;  /* 0x80000004060e7221 */ /* 0x100fe40000000000 */
[----:B------:R-:W2:Y:S01]  /*0cf0*/  MUFU.EX2 R13, R13 ;  /* 0x0000000d000d7308 */ /* 0x000ea20000000800 */
[----:B------:R-:W3:Y:S01]  /*0d00*/  SHFL.DOWN PT, R11, R4, 0x2, 0x1f ;  /* 0x08401f00040b7f89 */ /* 0x000ee200000e0000 */
[----:B------:R-:W-:Y:S01]  /*0d10*/  FADD R6, R5, -R4 ;  /* 0x8000000405067221 */ /* 0x000fe20000000000 */
[----:B------:R-:W-:-:S04]  /*0d20*/  FFMA.SAT R15, R14, R3, 0.5 ;  /* 0x3f0000000e0f7423 */ /* 0x000fc80000002003 */
[----:B------:R-:W-:Y:S01]  /*0d30*/  FFMA.RM R5, R15, R2, 12582913 ;  /* 0x4b4000010f057423 */ /* 0x000fe20000004002 */
[----:B------:R-:W-:Y:S01]  /*0d40*/  FFMA.SAT R15, R6, R3, 0.5 ;  /* 0x3f000000060f7423 */ /* 0x000fe20000002003 */
[----:B0-----:R-:W-:Y:S02]  /*0d50*/  FMUL R7, R7, R12 ;  /* 0x0000000c07077220 */ /* 0x001fe40000400000 */
[C---:B------:R-:W-:Y:S01]  /*0d60*/  FADD R17, R5.reuse, -12583039 ;  /* 0xcb40007f05117421 */ /* 0x040fe20000000000 */
[----:B------:R-:W-:-:S03]  /*0d70*/  SHF.L.U32 R5, R5, 0x17, RZ ;  /* 0x0000001705057819 */ /* 0x000fc600000006ff */
[----:B------:R-:W-:Y:S01]  /*0d80*/  FFMA R17, R14, 1.4426950216293334961, -R17 ;  /* 0x3fb8aa3b0e117823 */ /* 0x000fe20000000811 */
[----:B--2---:R-:W-:Y:S01]  /*0d90*/  FMUL R12, R8, R13 ;  /* 0x0000000d080c7220 */ /* 0x004fe20000400000 */
[----:B------:R-:W-:Y:S01]  /*0da0*/  FFMA.RM R8, R15, R2, 12582913 ;  /* 0x4b4000010f087423 */ /* 0x000fe20000004002 */
[----:B-1----:R-:W-:Y:S01]  /*0db0*/  FMUL R10, R10, R7 ;  /* 0x000000070a0a7220 */ /* 0x002fe20000400000 */
[----:B------:R-:W-:Y:S02]  /*0dc0*/  FFMA R17, R14, 1.925963033500011079e-08, R17 ;  /* 0x32a570600e117823 */ /* 0x000fe40000000011 */
[C---:B------:R-:W-:Y:S01]  /*0dd0*/  FADD R7, R8.reuse, -12583039 ;  /* 0xcb40007f08077421 */ /* 0x040fe20000000000 */
[----:B------:R-:W-:Y:S01]  /*0de0*/  FFMA R9, R9, R12, R10 ;  /* 0x0000000c09097223 */ /* 0x000fe2000000000a */
[----:B------:R-:W0:Y:S01]  /*0df0*/  MUFU.EX2 R14, R17 ;  /* 0x00000011000e7308 */ /* 0x000e220000000800 */
[----:B------:R-:W-:Y:S01]  /*0e00*/  SHF.L.U32 R8, R8, 0x17, RZ ;  /* 0x0000001708087819 */ /* 0x000fe200000006ff */
[----:B------:R-:W-:Y:S01]  /*0e10*/  FFMA R13, R6, 1.4426950216293334961, -R7 ;  /* 0x3fb8aa3b060d7823 */ /* 0x000fe20000000807 */
[----:B---3--:R-:W-:Y:S01]  /*0e20*/  FMNMX R7, R4, R11, !PT ;  /* 0x0000000b04077209 */ /* 0x008fe20007800000 */
[----:B------:R-:W1:Y:S02]  /*0e30*/  SHFL.DOWN PT, R12, R9, 0x4, 0x1f ;  /* 0x08801f00090c7f89 */ /* 0x000e6400000e0000 */
[----:B------:R-:W-:-:S02]  /*0e40*/  FFMA R13, R6, 1.925963033500011079e-08, R13 ;  /* 0x32a57060060d7823 */ /* 0x000fc4000000000d */
[----:B------:R-:W2:Y:S01]  /*0e50*/  SHFL.DOWN PT, R6, R7, 0x1, 0x1f ;  /* 0x08201f0007067f89 */ /* 0x000ea200000e0000 */
[--C-:B------:R-:W-:Y:S01]  /*0e60*/  FADD R16, R11, -R7.reuse ;  /* 0x800000070b107221 */ /* 0x100fe20000000000 */
[----:B------:R-:W-:Y:S02]  /*0e70*/  FADD R10, R4, -R7 ;  /* 0x80000007040a7221 */ /* 0x000fe40000000000 */
[----:B------:R-:W3:Y:S01]  /*0e80*/  MUFU.EX2 R13, R13 ;  /* 0x0000000d000d7308 */ /* 0x000ee20000000800 */
[-C--:B------:R-:W-:Y:S01]  /*0e90*/  FFMA.SAT R11, R16, R3.reuse, 0.5 ;  /* 0x3f000000100b7423 */ /* 0x080fe20000002003 */
[----:B------:R-:W-:-:S03]  /*0ea0*/  FFMA.SAT R15, R10, R3, 0.5 ;  /* 0x3f0000000a0f7423 */ /* 0x000fc60000002003 */
[----:B------:R-:W-:Y:S01]  /*0eb0*/  FFMA.RM R4, R11, R2, 12582913 ;  /* 0x4b4000010b047423 */ /* 0x000fe20000004002 */
[----:B0-----:R-:W-:Y:S01]  /*0ec0*/  FMUL R11, R5, R14 ;  /* 0x0000000e050b7220 */ /* 0x001fe20000400000 */
[----:B------:R-:W-:Y:S02]  /*0ed0*/  FFMA.RM R5, R15, R2, 12582913 ;  /* 0x4b4000010f057423 */ /* 0x000fe40000004002 */
[C---:B------:R-:W-:Y:S01]  /*0ee0*/  FADD R17, R4.reuse, -12583039 ;  /* 0xcb40007f04117421 */ /* 0x040fe20000000000 */
[----:B------:R-:W-:-:S03]  /*0ef0*/  SHF.L.U32 R4, R4, 0x17, RZ ;  /* 0x0000001704047819 */ /* 0x000fc600000006ff */
[----:B------:R-:W-:Y:S01]  /*0f00*/  FFMA R17, R16, 1.4426950216293334961, -R17 ;  /* 0x3fb8aa3b10117823 */ /* 0x000fe20000000811 */
[----:B-1----:R-:W-:Y:S01]  /*0f10*/  FMUL R12, R12, R11 ;  /* 0x0000000b0c0c7220 */ /* 0x002fe20000400000 */
[----:B---3--:R-:W-:Y:S01]  /*0f20*/  FMUL R8, R8, R13 ;  /* 0x0000000d08087220 */ /* 0x008fe20000400000 */
[C---:B------:R-:W-:Y:S01]  /*0f30*/  FADD R11, R5.reuse, -12583039 ;  /* 0xcb40007f050b7421 */ /* 0x040fe20000000000 */
[----:B------:R-:W-:Y:S01]  /*0f40*/  FFMA R17, R16, 1.925963033500011079e-08, R17 ;  /* 0x32a5706010117823 */ /* 0x000fe20000000011 */
[----:B------:R-:W-:Y:S01]  /*0f50*/  SHF.L.U32 R5, R5, 0x17, RZ ;  /* 0x0000001705057819 */ /* 0x000fe200000006ff */
[----:B------:R-:W-:Y:S01]  /*0f60*/  FFMA R9, R9, R8, R12 ;  /* 0x0000000809097223 */ /* 0x000fe2000000000c */
[C---:B--2---:R-:W-:Y:S01]  /*0f70*/  FMNMX R8, R7.reuse, R6, !PT ;  /* 0x0000000607087209 */ /* 0x044fe20007800000 */
[----:B------:R-:W-:Y:S02]  /*0f80*/  FFMA R11, R10, 1.4426950216293334961, -R11 ;  /* 0x3fb8aa3b0a0b7823 */ /* 0x000fe4000000080b */
[----:B------:R-:W0:Y:S02]  /*0f90*/  MUFU.EX2 R17, R17 ;  /* 0x0000001100117308 */ /* 0x000e240000000800 */
[--C-:B------:R-:W-:Y:S01]  /*0fa0*/  FADD R14, R7, -R8.reuse ;  /* 0x80000008070e7221 */ /* 0x100fe20000000000 */
[----:B------:R-:W-:Y:S01]  /*0fb0*/  FADD R6, R6, -R8 ;  /* 0x8000000806067221 */ /* 0x000fe20000000000 */
[----:B------:R-:W-:-:S02]  /*0fc0*/  FFMA R11, R10, 1.925963033500011079e-08, R11 ;  /* 0x32a570600a0b7823 */ /* 0x000fc4000000000b */
[----:B------:R-:W1:Y:S01]  /*0fd0*/  SHFL.DOWN PT, R10, R9, 0x2, 0x1f ;  /* 0x08401f00090a7f89 */ /* 0x000e6200000e0000 */
[-C--:B------:R-:W-:Y:S01]  /*0fe0*/  FFMA.SAT R7, R14, R3.reuse, 0.5 ;  /* 0x3f0000000e077423 */ /* 0x080fe20000002003 */
[----:B------:R-:W-:Y:S01]  /*0ff0*/  FFMA.SAT R13, R6, R3, 0.5 ;  /* 0x3f000000060d7423 */ /* 0x000fe20000002003 */
[----:B------:R-:W2:Y:S02]  /*1000*/  MUFU.EX2 R12, R11 ;  /* 0x0000000b000c7308 */ /* 0x000ea40000000800 */
[-C--:B------:R-:W-:Y:S01]  /*1010*/  FFMA.RM R3, R7, R2.reuse, 12582913 ;  /* 0x4b40000107037423 */ /* 0x080fe20000004002 */
[----:B------:R-:W-:-:S03]  /*1020*/  FFMA.RM R2, R13, R2, 12582913 ;  /* 0x4b4000010d027423 */ /* 0x000fc60000004002 */
[----:B------:R-:W-:Y:S01]  /*1030*/  FADD R7, R3, -12583039 ;  /* 0xcb40007f03077421 */ /* 0x000fe20000000000 */
[----:B------:R-:W-:Y:S01]  /*1040*/  FADD R13, R2, -12583039 ;  /* 0xcb40007f020d7421 */ /* 0x000fe20000000000 */
[----:B0-----:R-:W-:Y:S02]  /*1050*/  FMUL R17, R4, R17 ;  /* 0x0000001104117220 */ /* 0x001fe40000400000 */
[----:B------:R-:W-:Y:S01]  /*1060*/  FFMA R7, R14, 1.4426950216293334961, -R7 ;  /* 0x3fb8aa3b0e077823 */ /* 0x000fe20000000807 */
[----:B------:R-:W-:-:S03]  /*1070*/  FFMA R13, R6, 1.4426950216293334961, -R13 ;  /* 0x3fb8aa3b060d7823 */ /* 0x000fc6000000080d */
[----:B------:R-:W-:Y:S01]  /*1080*/  FFMA R7, R14, 1.925963033500011079e-08, R7 ;  /* 0x32a570600e077823 */ /* 0x000fe20000000007 */
[----:B------:R-:W-:Y:S01]  /*1090*/  FFMA R13, R6, 1.925963033500011079e-08, R13 ;  /* 0x32a57060060d7823 */ /* 0x000fe2000000000d */
[----:B--2---:R-:W-:Y:S02]  /*10a0*/  FMUL R12, R5, R12 ;  /* 0x0000000c050c7220 */ /* 0x004fe40000400000 */
[----:B------:R0:W2:Y:S01]  /*10b0*/  MUFU.EX2 R14, R7 ;  /* 0x00000007000e7308 */ /* 0x0000a20000000800 */
[----:B-1----:R-:W-:-:S04]  /*10c0*/  FMUL R10, R10, R17 ;  /* 0x000000110a0a7220 */ /* 0x002fc80000400000 */
[----:B------:R-:W-:-:S03]  /*10d0*/  FFMA R10, R9, R12, R10 ;  /* 0x0000000c090a7223 */ /* 0x000fc6000000000a */
[----:B------:R-:W1:Y:S02]  /*10e0*/  MUFU.EX2 R13, R13 ;  /* 0x0000000d000d7308 */ /* 0x000e640000000800 */
[----:B------:R0:W3:Y:S01]  /*10f0*/  SHFL.DOWN PT, R9, R10, 0x1, 0x1f ;  /* 0x08201f000a097f89 */ /* 0x0000e200000e0000 */
[----:B------:R-:W-:Y:S05]  /*1100*/  @P0 EXIT ;  /* 0x000000000000094d */ /* 0x000fea0003800000 */
[----:B0-----:R-:W0:Y:S01]  /*1110*/  LDC.64 R6, c[0x0][0x388] ;  /* 0x0000e200ff067b82 */ /* 0x001e220000000a00 */
[----:B------:R-:W-:Y:S02]  /*1120*/  SHF.L.U32 R2, R2, 0x17, RZ ;  /* 0x0000001702027819 */ /* 0x000fe400000006ff */
[----:B------:R-:W-:-:S03]  /*1130*/  SHF.L.U32 R3, R3, 0x17, RZ ;  /* 0x0000001703037819 */ /* 0x000fc600000006ff */
[----:B-1----:R-:W-:Y:S02]  /*1140*/  FMUL R2, R2, R13 ;  /* 0x0000000d02027220 */ /* 0x002fe40000400000 */
[----:B------:R-:W1:Y:S01]  /*1150*/  LDC.64 R4, c[0x0][0x390] ;  /* 0x0000e400ff047b82 */ /* 0x000e620000000a00 */
[----:B--2---:R-:W-:Y:S01]  /*1160*/  FMUL R3, R3, R14 ;  /* 0x0000000e03037220 */ /* 0x004fe20000400000 */
[----:B---3--:R-:W-:-:S04]  /*1170*/  FMUL R9, R9, R2 ;  /* 0x0000000209097220 */ /* 0x008fc80000400000 */
[----:B------:R-:W-:Y:S01]  /*1180*/  FFMA R3, R10, R3, R9 ;  /* 0x000000030a037223 */ /* 0x000fe20000000009 */
[----:B0-----:R-:W-:-:S05]  /*1190*/  IMAD.WIDE.U32 R6, R0, 0x4, R6 ;  /* 0x0000000400067825 */ /* 0x001fca00078e0006 */
[----:B------:R-:W-:Y:S01]  /*11a0*/  STG.E desc[UR8][R6.64], R8 ;  /* 0x0000000806007986 */ /* 0x000fe2000c101908 */
[----:B-1----:R-:W-:-:S05]  /*11b0*/  IMAD.WIDE.U32 R4, R0, 0x4, R4 ;  /* 0x0000000400047825 */ /* 0x002fca00078e0004 */
[----:B------:R-:W-:Y:S01]  /*11c0*/  STG.E desc[UR8][R4.64], R3 ;  /* 0x0000000304007986 */ /* 0x000fe2000c101908 */
[----:B------:R-:W-:Y:S05]  /*11d0*/  EXIT ;  /* 0x000000000000794d */ /* 0x000fea0003800000 */
.L_x_23:
        /* <DEDUP_REMOVED lines=10> */
.L_x_27:


//--------------------- .nv.shared.reserved.0     --------------------------
	.section	.nv.shared.reserved.0,"aw",@nobits
	.weak		__nv_reservedSMEM_offset_0_alias
	.size		__nv_reservedSMEM_offset_0_alias, 0, 64
	.other		__nv_reservedSMEM_offset_0_alias,@"STO_CUDA_RESERVED_SHARED STV_DEFAULT"
__nv_reservedSMEM_offset_0_alias:
	.zero		0
	.zero		64


//--------------------- .nv.shared._Z13reduce_blocksPfS_i --------------------------
	.section	.nv.shared._Z13reduce_blocksPfS_i,"aw",@nobits
	.sectionflags	@""
	.align	4
.nv.shared._Z13reduce_blocksPfS_i:
	.zero		1088


//--------------------- .nv.shared._Z20online_softmax_pass1PKfPfS1_i --------------------------
	.section	.nv.shared._Z20online_softmax_pass1PKfPfS1_i,"aw",@nobits
	.sectionflags	@""
	.align	4
.nv.shared._Z20online_softmax_pass1PKfPfS1_i:
	.zero		1088


//--------------------- .nv.constant0._Z13apply_softmaxPKfPfS0_S0_i --------------------------
	.section	.nv.constant0._Z13apply_softmaxPKfPfS0_S0_i,"a",@progbits
	.sectionflags	@""
	.align	4
.nv.constant0._Z13apply_softmaxPKfPfS0_S0_i:
	.zero		932


//--------------------- .nv.constant0._Z13reduce_blocksPfS_i --------------------------
	.section	.nv.constant0._Z13reduce_blocksPfS_i,"a",@progbits
	.sectionflags	@""
	.align	4
.nv.constant0._Z13reduce_blocksPfS_i:
	.zero		916


//--------------------- .nv.constant0._Z20online_softmax_pass1PKfPfS1_i --------------------------
	.section	.nv.constant0._Z20online_softmax_pass1PKfPfS1_i,"a",@progbits
	.sectionflags	@""
	.align	4
.nv.constant0._Z20online_softmax_pass1PKfPfS1_i:
	.zero		924


//--------------------- SYMBOLS --------------------------

	.type		.nv.reservedSmem.offset0,@object
	.size		.nv.reservedSmem.offset0,0x4
	.type		.nv.reservedSmem.cap,@object
	.size		.nv.reservedSmem.cap,0x4
